//
// Generated by NVIDIA NVVM Compiler
//
// Compiler Build ID: CL-36424714
// Cuda compilation tools, release 13.0, V13.0.88
// Based on NVVM 20.0.0
//

.version 9.0
.target sm_100
.address_size 64

	// .globl	SemblanceDiv

.visible .entry SemblanceDiv(
	.param .u32 SemblanceDiv_param_0,
	.param .u32 SemblanceDiv_param_1,
	.param .u32 SemblanceDiv_param_2,
	.param .u64 .ptr .align 1 SemblanceDiv_param_3,
	.param .u64 .ptr .align 1 SemblanceDiv_param_4,
	.param .u64 .ptr .align 1 SemblanceDiv_param_5
)
{
	.reg .pred 	%p<11>;
	.reg .b32 	%r<33>;
	.reg .b32 	%f<60>;
	.reg .b64 	%rd<31>;

	ld.param.u32 	%r15, [SemblanceDiv_param_0];
	ld.param.u32 	%r18, [SemblanceDiv_param_1];
	ld.param.u32 	%r17, [SemblanceDiv_param_2];
	ld.param.u64 	%rd2, [SemblanceDiv_param_3];
	ld.param.u64 	%rd3, [SemblanceDiv_param_4];
	ld.param.u64 	%rd4, [SemblanceDiv_param_5];
	cvta.to.global.u64 	%rd1, %rd4;
	mov.u32 	%r19, %ctaid.x;
	mov.u32 	%r20, %ntid.x;
	mov.u32 	%r21, %tid.x;
	mad.lo.s32 	%r1, %r19, %r20, %r21;
	mov.u32 	%r22, %ctaid.y;
	mov.u32 	%r23, %ntid.y;
	mov.u32 	%r24, %tid.y;
	mad.lo.s32 	%r25, %r22, %r23, %r24;
	setp.ge.s32 	%p1, %r1, %r15;
	setp.ge.s32 	%p2, %r25, %r18;
	or.pred  	%p3, %p1, %p2;
	@%p3 bra 	$L__BB0_10;
	mad.lo.s32 	%r31, %r15, %r25, %r1;
	setp.lt.s32 	%p4, %r17, 1;
	@%p4 bra 	$L__BB0_10;
	mul.lo.s32 	%r4, %r18, %r15;
	and.b32  	%r5, %r17, 3;
	setp.lt.u32 	%p5, %r17, 4;
	@%p5 bra 	$L__BB0_5;
	shl.b32 	%r6, %r4, 2;
	and.b32  	%r26, %r17, 2147483644;
	neg.s32 	%r29, %r26;
	mul.wide.s32 	%rd15, %r4, 4;
$L__BB0_4:
	.pragma "nounroll";
	mul.wide.s32 	%rd13, %r31, 4;
	add.s64 	%rd5, %rd2, %rd13;
	// begin inline asm
	ld.global.nc.f32 %f1, [%rd5];
	// end inline asm
	add.s64 	%rd6, %rd3, %rd13;
	// begin inline asm
	ld.global.nc.f32 %f2, [%rd6];
	// end inline asm
	add.f32 	%f9, %f2, 0f3A83126F;
	div.rn.f32 	%f10, %f1, %f9;
	add.s64 	%rd14, %rd1, %rd13;
	mul.f32 	%f11, %f10, %f10;
	mul.f32 	%f12, %f11, %f11;
	mul.f32 	%f13, %f12, %f12;
	mov.f32 	%f14, 0f3F800000;
	sub.f32 	%f15, %f14, %f13;
	st.global.f32 	[%rd14], %f15;
	add.s64 	%rd7, %rd5, %rd15;
	// begin inline asm
	ld.global.nc.f32 %f3, [%rd7];
	// end inline asm
	add.s64 	%rd8, %rd6, %rd15;
	// begin inline asm
	ld.global.nc.f32 %f4, [%rd8];
	// end inline asm
	add.f32 	%f16, %f4, 0f3A83126F;
	div.rn.f32 	%f17, %f3, %f16;
	add.s64 	%rd16, %rd14, %rd15;
	mul.f32 	%f18, %f17, %f17;
	mul.f32 	%f19, %f18, %f18;
	mul.f32 	%f20, %f19, %f19;
	sub.f32 	%f21, %f14, %f20;
	st.global.f32 	[%rd16], %f21;
	add.s64 	%rd9, %rd7, %rd15;
	// begin inline asm
	ld.global.nc.f32 %f5, [%rd9];
	// end inline asm
	add.s64 	%rd10, %rd8, %rd15;
	// begin inline asm
	ld.global.nc.f32 %f6, [%rd10];
	// end inline asm
	add.f32 	%f22, %f6, 0f3A83126F;
	div.rn.f32 	%f23, %f5, %f22;
	add.s64 	%rd17, %rd16, %rd15;
	mul.f32 	%f24, %f23, %f23;
	mul.f32 	%f25, %f24, %f24;
	mul.f32 	%f26, %f25, %f25;
	sub.f32 	%f27, %f14, %f26;
	st.global.f32 	[%rd17], %f27;
	add.s64 	%rd11, %rd9, %rd15;
	// begin inline asm
	ld.global.nc.f32 %f7, [%rd11];
	// end inline asm
	add.s64 	%rd12, %rd10, %rd15;
	// begin inline asm
	ld.global.nc.f32 %f8, [%rd12];
	// end inline asm
	add.f32 	%f28, %f8, 0f3A83126F;
	div.rn.f32 	%f29, %f7, %f28;
	add.s64 	%rd18, %rd17, %rd15;
	mul.f32 	%f30, %f29, %f29;
	mul.f32 	%f31, %f30, %f30;
	mul.f32 	%f32, %f31, %f31;
	sub.f32 	%f33, %f14, %f32;
	st.global.f32 	[%rd18], %f33;
	add.s32 	%r31, %r31, %r6;
	add.s32 	%r29, %r29, 4;
	setp.ne.s32 	%p6, %r29, 0;
	@%p6 bra 	$L__BB0_4;
$L__BB0_5:
	setp.eq.s32 	%p7, %r5, 0;
	@%p7 bra 	$L__BB0_10;
	setp.eq.s32 	%p8, %r5, 1;
	@%p8 bra 	$L__BB0_8;
	mul.wide.s32 	%rd23, %r31, 4;
	add.s64 	%rd19, %rd2, %rd23;
	// begin inline asm
	ld.global.nc.f32 %f34, [%rd19];
	// end inline asm
	add.s64 	%rd20, %rd3, %rd23;
	// begin inline asm
	ld.global.nc.f32 %f35, [%rd20];
	// end inline asm
	add.f32 	%f38, %f35, 0f3A83126F;
	div.rn.f32 	%f39, %f34, %f38;
	add.s64 	%rd24, %rd1, %rd23;
	mul.f32 	%f40, %f39, %f39;
	mul.f32 	%f41, %f40, %f40;
	mul.f32 	%f42, %f41, %f41;
	mov.f32 	%f43, 0f3F800000;
	sub.f32 	%f44, %f43, %f42;
	st.global.f32 	[%rd24], %f44;
	mul.wide.s32 	%rd25, %r4, 4;
	add.s64 	%rd21, %rd19, %rd25;
	// begin inline asm
	ld.global.nc.f32 %f36, [%rd21];
	// end inline asm
	add.s64 	%rd22, %rd20, %rd25;
	// begin inline asm
	ld.global.nc.f32 %f37, [%rd22];
	// end inline asm
	add.f32 	%f45, %f37, 0f3A83126F;
	div.rn.f32 	%f46, %f36, %f45;
	add.s64 	%rd26, %rd24, %rd25;
	mul.f32 	%f47, %f46, %f46;
	mul.f32 	%f48, %f47, %f47;
	mul.f32 	%f49, %f48, %f48;
	sub.f32 	%f50, %f43, %f49;
	st.global.f32 	[%rd26], %f50;
	shl.b32 	%r27, %r4, 1;
	add.s32 	%r31, %r31, %r27;
$L__BB0_8:
	and.b32  	%r28, %r17, 1;
	setp.eq.b32 	%p9, %r28, 1;
	not.pred 	%p10, %p9;
	@%p10 bra 	$L__BB0_10;
	mul.wide.s32 	%rd29, %r31, 4;
	add.s64 	%rd27, %rd2, %rd29;
	// begin inline asm
	ld.global.nc.f32 %f51, [%rd27];
	// end inline asm
	add.s64 	%rd28, %rd3, %rd29;
	// begin inline asm
	ld.global.nc.f32 %f52, [%rd28];
	// end inline asm
	add.f32 	%f53, %f52, 0f3A83126F;
	div.rn.f32 	%f54, %f51, %f53;
	add.s64 	%rd30, %rd1, %rd29;
	mul.f32 	%f55, %f54, %f54;
	mul.f32 	%f56, %f55, %f55;
	mul.f32 	%f57, %f56, %f56;
	mov.f32 	%f58, 0f3F800000;
	sub.f32 	%f59, %f58, %f57;
	st.global.f32 	[%rd30], %f59;
$L__BB0_10:
	ret;

}
	// .globl	SemblanceMax
.visible .entry SemblanceMax(
	.param .u32 SemblanceMax_param_0,
	.param .u32 SemblanceMax_param_1,
	.param .u32 SemblanceMax_param_2,
	.param .f32 SemblanceMax_param_3,
	.param .u64 .ptr .align 1 SemblanceMax_param_4,
	.param .u64 .ptr .align 1 SemblanceMax_param_5,
	.param .u64 .ptr .align 1 SemblanceMax_param_6
)
{
	.reg .pred 	%p<14>;
	.reg .b32 	%r<56>;
	.reg .b32 	%f<17>;
	.reg .b64 	%rd<38>;

	ld.param.u32 	%r31, [SemblanceMax_param_0];
	ld.param.u32 	%r34, [SemblanceMax_param_1];
	ld.param.u32 	%r33, [SemblanceMax_param_2];
	ld.param.f32 	%f1, [SemblanceMax_param_3];
	ld.param.u64 	%rd15, [SemblanceMax_param_4];
	ld.param.u64 	%rd16, [SemblanceMax_param_5];
	ld.param.u64 	%rd17, [SemblanceMax_param_6];
	cvta.to.global.u64 	%rd1, %rd17;
	cvta.to.global.u64 	%rd2, %rd16;
	mov.u32 	%r35, %ctaid.x;
	mov.u32 	%r36, %ntid.x;
	mov.u32 	%r37, %tid.x;
	mad.lo.s32 	%r1, %r35, %r36, %r37;
	mov.u32 	%r38, %ctaid.y;
	mov.u32 	%r39, %ntid.y;
	mul.lo.s32 	%r2, %r38, %r39;
	mov.u32 	%r3, %tid.y;
	add.s32 	%r40, %r2, %r3;
	setp.ge.s32 	%p1, %r1, %r31;
	setp.ge.s32 	%p2, %r40, %r34;
	or.pred  	%p3, %p1, %p2;
	@%p3 bra 	$L__BB1_18;
	mad.lo.s32 	%r53, %r31, %r40, %r1;
	setp.lt.s32 	%p4, %r33, 1;
	@%p4 bra 	$L__BB1_18;
	mul.lo.s32 	%r6, %r34, %r31;
	and.b32  	%r7, %r33, 3;
	setp.lt.u32 	%p5, %r33, 4;
	@%p5 bra 	$L__BB1_13;
	shl.b32 	%r41, %r34, 1;
	add.s32 	%r42, %r40, %r41;
	mad.lo.s32 	%r51, %r31, %r42, %r1;
	shl.b32 	%r9, %r6, 2;
	mad.lo.s32 	%r43, %r34, 3, %r40;
	mad.lo.s32 	%r50, %r31, %r43, %r1;
	add.s32 	%r44, %r3, %r34;
	add.s32 	%r45, %r44, %r2;
	mad.lo.s32 	%r49, %r31, %r45, %r1;
	and.b32  	%r46, %r33, 2147483644;
	neg.s32 	%r48, %r46;
	mul.wide.s32 	%rd5, %r6, 4;
$L__BB1_4:
	mul.wide.s32 	%rd19, %r53, 4;
	add.s64 	%rd18, %rd15, %rd19;
	// begin inline asm
	ld.global.nc.f32 %f2, [%rd18];
	// end inline asm
	add.s64 	%rd4, %rd2, %rd19;
	ld.global.f32 	%f3, [%rd4];
	setp.leu.f32 	%p6, %f2, %f3;
	@%p6 bra 	$L__BB1_6;
	// begin inline asm
	ld.global.nc.f32 %f4, [%rd18];
	// end inline asm
	st.global.f32 	[%rd4], %f4;
	add.s64 	%rd22, %rd1, %rd19;
	st.global.f32 	[%rd22], %f1;
$L__BB1_6:
	add.s64 	%rd23, %rd18, %rd5;
	// begin inline asm
	ld.global.nc.f32 %f5, [%rd23];
	// end inline asm
	add.s64 	%rd7, %rd4, %rd5;
	ld.global.f32 	%f6, [%rd7];
	setp.leu.f32 	%p7, %f5, %f6;
	@%p7 bra 	$L__BB1_8;
	// begin inline asm
	ld.global.nc.f32 %f7, [%rd23];
	// end inline asm
	st.global.f32 	[%rd7], %f7;
	mul.wide.s32 	%rd25, %r49, 4;
	add.s64 	%rd26, %rd1, %rd25;
	st.global.f32 	[%rd26], %f1;
$L__BB1_8:
	add.s32 	%r18, %r53, %r6;
	add.s64 	%rd27, %rd23, %rd5;
	// begin inline asm
	ld.global.nc.f32 %f8, [%rd27];
	// end inline asm
	add.s64 	%rd9, %rd7, %rd5;
	ld.global.f32 	%f9, [%rd9];
	setp.leu.f32 	%p8, %f8, %f9;
	@%p8 bra 	$L__BB1_10;
	// begin inline asm
	ld.global.nc.f32 %f10, [%rd27];
	// end inline asm
	st.global.f32 	[%rd9], %f10;
	mul.wide.s32 	%rd29, %r51, 4;
	add.s64 	%rd30, %rd1, %rd29;
	st.global.f32 	[%rd30], %f1;
$L__BB1_10:
	add.s32 	%r19, %r18, %r6;
	add.s64 	%rd31, %rd27, %rd5;
	// begin inline asm
	ld.global.nc.f32 %f11, [%rd31];
	// end inline asm
	add.s64 	%rd11, %rd9, %rd5;
	ld.global.f32 	%f12, [%rd11];
	setp.leu.f32 	%p9, %f11, %f12;
	@%p9 bra 	$L__BB1_12;
	// begin inline asm
	ld.global.nc.f32 %f13, [%rd31];
	// end inline asm
	st.global.f32 	[%rd11], %f13;
	mul.wide.s32 	%rd33, %r50, 4;
	add.s64 	%rd34, %rd1, %rd33;
	st.global.f32 	[%rd34], %f1;
$L__BB1_12:
	add.s32 	%r47, %r19, %r6;
	add.s32 	%r53, %r47, %r6;
	add.s32 	%r51, %r51, %r9;
	add.s32 	%r50, %r50, %r9;
	add.s32 	%r49, %r49, %r9;
	add.s32 	%r48, %r48, 4;
	setp.ne.s32 	%p10, %r48, 0;
	@%p10 bra 	$L__BB1_4;
$L__BB1_13:
	setp.eq.s32 	%p11, %r7, 0;
	@%p11 bra 	$L__BB1_18;
	neg.s32 	%r54, %r7;
$L__BB1_15:
	.pragma "nounroll";
	mul.wide.s32 	%rd36, %r53, 4;
	add.s64 	%rd12, %rd1, %rd36;
	add.s64 	%rd13, %rd2, %rd36;
	add.s64 	%rd35, %rd15, %rd36;
	// begin inline asm
	ld.global.nc.f32 %f14, [%rd35];
	// end inline asm
	ld.global.f32 	%f15, [%rd13];
	setp.leu.f32 	%p12, %f14, %f15;
	@%p12 bra 	$L__BB1_17;
	// begin inline asm
	ld.global.nc.f32 %f16, [%rd35];
	// end inline asm
	st.global.f32 	[%rd13], %f16;
	st.global.f32 	[%rd12], %f1;
$L__BB1_17:
	add.s32 	%r53, %r53, %r6;
	add.s32 	%r54, %r54, 1;
	setp.ne.s32 	%p13, %r54, 0;
	@%p13 bra 	$L__BB1_15;
$L__BB1_18:
	ret;

}
	// .globl	Semblance
.visible .entry Semblance(
	.param .u32 Semblance_param_0,
	.param .u32 Semblance_param_1,
	.param .u32 Semblance_param_2,
	.param .u32 Semblance_param_3,
	.param .u64 .ptr .align 1 Semblance_param_4,
	.param .u64 .ptr .align 1 Semblance_param_5,
	.param .u64 .ptr .align 1 Semblance_param_6
)
{
	.reg .pred 	%p<15>;
	.reg .b32 	%r<61>;
	.reg .b32 	%f<161>;
	.reg .b64 	%rd<48>;

	ld.param.u32 	%r29, [Semblance_param_0];
	ld.param.u32 	%r32, [Semblance_param_1];
	ld.param.u32 	%r33, [Semblance_param_2];
	ld.param.u32 	%r31, [Semblance_param_3];
	ld.param.u64 	%rd6, [Semblance_param_4];
	ld.param.u64 	%rd7, [Semblance_param_5];
	ld.param.u64 	%rd8, [Semblance_param_6];
	cvta.to.global.u64 	%rd1, %rd8;
	cvta.to.global.u64 	%rd2, %rd7;
	mov.u32 	%r34, %ctaid.x;
	mov.u32 	%r35, %ntid.x;
	mov.u32 	%r36, %tid.x;
	mad.lo.s32 	%r1, %r34, %r35, %r36;
	mov.u32 	%r37, %ctaid.y;
	mov.u32 	%r38, %ntid.y;
	mov.u32 	%r39, %tid.y;
	mad.lo.s32 	%r2, %r37, %r38, %r39;
	setp.ge.s32 	%p1, %r1, %r32;
	add.s32 	%r40, %r2, %r29;
	setp.ge.s32 	%p2, %r40, %r33;
	or.pred  	%p3, %p1, %p2;
	setp.lt.s32 	%p4, %r2, %r29;
	or.pred  	%p5, %p4, %p3;
	@%p5 bra 	$L__BB2_16;
	shl.b32 	%r3, %r29, 1;
	setp.ge.s32 	%p6, %r3, %r31;
	@%p6 bra 	$L__BB2_16;
	add.s32 	%r42, %r3, 1;
	mad.lo.s32 	%r43, %r3, %r3, %r3;
	add.s32 	%r44, %r43, %r42;
	mad.lo.s32 	%r4, %r33, %r1, %r2;
	mul.lo.s32 	%r5, %r4, %r31;
	neg.s32 	%r6, %r29;
	cvt.rn.f32.u32 	%f1, %r44;
	and.b32  	%r7, %r3, 6;
	and.b32  	%r8, %r29, 1;
	and.b32  	%r45, %r42, 2147483632;
	neg.s32 	%r9, %r45;
	mov.u32 	%r53, %r29;
$L__BB2_3:
	setp.lt.s32 	%p7, %r29, 0;
	add.s32 	%r11, %r53, %r5;
	@%p7 bra 	$L__BB2_15;
	mul.wide.s32 	%rd9, %r11, 4;
	add.s64 	%rd3, %rd2, %rd9;
	add.s64 	%rd4, %rd1, %rd9;
	mov.u32 	%r54, %r6;
$L__BB2_5:
	setp.lt.u32 	%p8, %r3, 15;
	add.s32 	%r46, %r54, %r4;
	mul.lo.s32 	%r13, %r46, %r31;
	add.s32 	%r14, %r13, %r53;
	mov.u32 	%r58, %r6;
	@%p8 bra 	$L__BB2_8;
	add.s32 	%r47, %r6, %r53;
	add.s32 	%r55, %r47, %r13;
	mov.u32 	%r56, %r9;
	mov.u32 	%r58, %r6;
$L__BB2_7:
	.pragma "nounroll";
	mul.wide.s32 	%rd26, %r55, 4;
	add.s64 	%rd10, %rd6, %rd26;
	// begin inline asm
	ld.global.nc.f32 %f2, [%rd10];
	// end inline asm
	ld.global.f32 	%f18, [%rd3];
	add.f32 	%f19, %f2, %f18;
	st.global.f32 	[%rd3], %f19;
	ld.global.f32 	%f20, [%rd4];
	fma.rn.f32 	%f21, %f2, %f2, %f20;
	st.global.f32 	[%rd4], %f21;
	add.s64 	%rd11, %rd10, 4;
	// begin inline asm
	ld.global.nc.f32 %f3, [%rd11];
	// end inline asm
	ld.global.f32 	%f22, [%rd3];
	add.f32 	%f23, %f3, %f22;
	st.global.f32 	[%rd3], %f23;
	ld.global.f32 	%f24, [%rd4];
	fma.rn.f32 	%f25, %f3, %f3, %f24;
	st.global.f32 	[%rd4], %f25;
	add.s64 	%rd12, %rd10, 8;
	// begin inline asm
	ld.global.nc.f32 %f4, [%rd12];
	// end inline asm
	ld.global.f32 	%f26, [%rd3];
	add.f32 	%f27, %f4, %f26;
	st.global.f32 	[%rd3], %f27;
	ld.global.f32 	%f28, [%rd4];
	fma.rn.f32 	%f29, %f4, %f4, %f28;
	st.global.f32 	[%rd4], %f29;
	add.s64 	%rd13, %rd10, 12;
	// begin inline asm
	ld.global.nc.f32 %f5, [%rd13];
	// end inline asm
	ld.global.f32 	%f30, [%rd3];
	add.f32 	%f31, %f5, %f30;
	st.global.f32 	[%rd3], %f31;
	ld.global.f32 	%f32, [%rd4];
	fma.rn.f32 	%f33, %f5, %f5, %f32;
	st.global.f32 	[%rd4], %f33;
	add.s64 	%rd14, %rd10, 16;
	// begin inline asm
	ld.global.nc.f32 %f6, [%rd14];
	// end inline asm
	ld.global.f32 	%f34, [%rd3];
	add.f32 	%f35, %f6, %f34;
	st.global.f32 	[%rd3], %f35;
	ld.global.f32 	%f36, [%rd4];
	fma.rn.f32 	%f37, %f6, %f6, %f36;
	st.global.f32 	[%rd4], %f37;
	add.s64 	%rd15, %rd10, 20;
	// begin inline asm
	ld.global.nc.f32 %f7, [%rd15];
	// end inline asm
	ld.global.f32 	%f38, [%rd3];
	add.f32 	%f39, %f7, %f38;
	st.global.f32 	[%rd3], %f39;
	ld.global.f32 	%f40, [%rd4];
	fma.rn.f32 	%f41, %f7, %f7, %f40;
	st.global.f32 	[%rd4], %f41;
	add.s64 	%rd16, %rd10, 24;
	// begin inline asm
	ld.global.nc.f32 %f8, [%rd16];
	// end inline asm
	ld.global.f32 	%f42, [%rd3];
	add.f32 	%f43, %f8, %f42;
	st.global.f32 	[%rd3], %f43;
	ld.global.f32 	%f44, [%rd4];
	fma.rn.f32 	%f45, %f8, %f8, %f44;
	st.global.f32 	[%rd4], %f45;
	add.s64 	%rd17, %rd10, 28;
	// begin inline asm
	ld.global.nc.f32 %f9, [%rd17];
	// end inline asm
	ld.global.f32 	%f46, [%rd3];
	add.f32 	%f47, %f9, %f46;
	st.global.f32 	[%rd3], %f47;
	ld.global.f32 	%f48, [%rd4];
	fma.rn.f32 	%f49, %f9, %f9, %f48;
	st.global.f32 	[%rd4], %f49;
	add.s64 	%rd18, %rd10, 32;
	// begin inline asm
	ld.global.nc.f32 %f10, [%rd18];
	// end inline asm
	ld.global.f32 	%f50, [%rd3];
	add.f32 	%f51, %f10, %f50;
	st.global.f32 	[%rd3], %f51;
	ld.global.f32 	%f52, [%rd4];
	fma.rn.f32 	%f53, %f10, %f10, %f52;
	st.global.f32 	[%rd4], %f53;
	add.s64 	%rd19, %rd10, 36;
	// begin inline asm
	ld.global.nc.f32 %f11, [%rd19];
	// end inline asm
	ld.global.f32 	%f54, [%rd3];
	add.f32 	%f55, %f11, %f54;
	st.global.f32 	[%rd3], %f55;
	ld.global.f32 	%f56, [%rd4];
	fma.rn.f32 	%f57, %f11, %f11, %f56;
	st.global.f32 	[%rd4], %f57;
	add.s64 	%rd20, %rd10, 40;
	// begin inline asm
	ld.global.nc.f32 %f12, [%rd20];
	// end inline asm
	ld.global.f32 	%f58, [%rd3];
	add.f32 	%f59, %f12, %f58;
	st.global.f32 	[%rd3], %f59;
	ld.global.f32 	%f60, [%rd4];
	fma.rn.f32 	%f61, %f12, %f12, %f60;
	st.global.f32 	[%rd4], %f61;
	add.s64 	%rd21, %rd10, 44;
	// begin inline asm
	ld.global.nc.f32 %f13, [%rd21];
	// end inline asm
	ld.global.f32 	%f62, [%rd3];
	add.f32 	%f63, %f13, %f62;
	st.global.f32 	[%rd3], %f63;
	ld.global.f32 	%f64, [%rd4];
	fma.rn.f32 	%f65, %f13, %f13, %f64;
	st.global.f32 	[%rd4], %f65;
	add.s64 	%rd22, %rd10, 48;
	// begin inline asm
	ld.global.nc.f32 %f14, [%rd22];
	// end inline asm
	ld.global.f32 	%f66, [%rd3];
	add.f32 	%f67, %f14, %f66;
	st.global.f32 	[%rd3], %f67;
	ld.global.f32 	%f68, [%rd4];
	fma.rn.f32 	%f69, %f14, %f14, %f68;
	st.global.f32 	[%rd4], %f69;
	add.s64 	%rd23, %rd10, 52;
	// begin inline asm
	ld.global.nc.f32 %f15, [%rd23];
	// end inline asm
	ld.global.f32 	%f70, [%rd3];
	add.f32 	%f71, %f15, %f70;
	st.global.f32 	[%rd3], %f71;
	ld.global.f32 	%f72, [%rd4];
	fma.rn.f32 	%f73, %f15, %f15, %f72;
	st.global.f32 	[%rd4], %f73;
	add.s64 	%rd24, %rd10, 56;
	// begin inline asm
	ld.global.nc.f32 %f16, [%rd24];
	// end inline asm
	ld.global.f32 	%f74, [%rd3];
	add.f32 	%f75, %f16, %f74;
	st.global.f32 	[%rd3], %f75;
	ld.global.f32 	%f76, [%rd4];
	fma.rn.f32 	%f77, %f16, %f16, %f76;
	st.global.f32 	[%rd4], %f77;
	add.s64 	%rd25, %rd10, 60;
	// begin inline asm
	ld.global.nc.f32 %f17, [%rd25];
	// end inline asm
	ld.global.f32 	%f78, [%rd3];
	add.f32 	%f79, %f17, %f78;
	st.global.f32 	[%rd3], %f79;
	ld.global.f32 	%f80, [%rd4];
	fma.rn.f32 	%f81, %f17, %f17, %f80;
	st.global.f32 	[%rd4], %f81;
	add.s32 	%r58, %r58, 16;
	add.s32 	%r56, %r56, 16;
	add.s32 	%r55, %r55, 16;
	setp.ne.s32 	%p9, %r56, 0;
	@%p9 bra 	$L__BB2_7;
$L__BB2_8:
	and.b32  	%r48, %r3, 14;
	setp.lt.u32 	%p10, %r48, 7;
	@%p10 bra 	$L__BB2_10;
	add.s32 	%r49, %r14, %r58;
	mul.wide.s32 	%rd35, %r49, 4;
	add.s64 	%rd27, %rd6, %rd35;
	// begin inline asm
	ld.global.nc.f32 %f82, [%rd27];
	// end inline asm
	ld.global.f32 	%f90, [%rd3];
	add.f32 	%f91, %f82, %f90;
	st.global.f32 	[%rd3], %f91;
	ld.global.f32 	%f92, [%rd4];
	fma.rn.f32 	%f93, %f82, %f82, %f92;
	st.global.f32 	[%rd4], %f93;
	add.s64 	%rd28, %rd27, 4;
	// begin inline asm
	ld.global.nc.f32 %f83, [%rd28];
	// end inline asm
	ld.global.f32 	%f94, [%rd3];
	add.f32 	%f95, %f83, %f94;
	st.global.f32 	[%rd3], %f95;
	ld.global.f32 	%f96, [%rd4];
	fma.rn.f32 	%f97, %f83, %f83, %f96;
	st.global.f32 	[%rd4], %f97;
	add.s64 	%rd29, %rd27, 8;
	// begin inline asm
	ld.global.nc.f32 %f84, [%rd29];
	// end inline asm
	ld.global.f32 	%f98, [%rd3];
	add.f32 	%f99, %f84, %f98;
	st.global.f32 	[%rd3], %f99;
	ld.global.f32 	%f100, [%rd4];
	fma.rn.f32 	%f101, %f84, %f84, %f100;
	st.global.f32 	[%rd4], %f101;
	add.s64 	%rd30, %rd27, 12;
	// begin inline asm
	ld.global.nc.f32 %f85, [%rd30];
	// end inline asm
	ld.global.f32 	%f102, [%rd3];
	add.f32 	%f103, %f85, %f102;
	st.global.f32 	[%rd3], %f103;
	ld.global.f32 	%f104, [%rd4];
	fma.rn.f32 	%f105, %f85, %f85, %f104;
	st.global.f32 	[%rd4], %f105;
	add.s64 	%rd31, %rd27, 16;
	// begin inline asm
	ld.global.nc.f32 %f86, [%rd31];
	// end inline asm
	ld.global.f32 	%f106, [%rd3];
	add.f32 	%f107, %f86, %f106;
	st.global.f32 	[%rd3], %f107;
	ld.global.f32 	%f108, [%rd4];
	fma.rn.f32 	%f109, %f86, %f86, %f108;
	st.global.f32 	[%rd4], %f109;
	add.s64 	%rd32, %rd27, 20;
	// begin inline asm
	ld.global.nc.f32 %f87, [%rd32];
	// end inline asm
	ld.global.f32 	%f110, [%rd3];
	add.f32 	%f111, %f87, %f110;
	st.global.f32 	[%rd3], %f111;
	ld.global.f32 	%f112, [%rd4];
	fma.rn.f32 	%f113, %f87, %f87, %f112;
	st.global.f32 	[%rd4], %f113;
	add.s64 	%rd33, %rd27, 24;
	// begin inline asm
	ld.global.nc.f32 %f88, [%rd33];
	// end inline asm
	ld.global.f32 	%f114, [%rd3];
	add.f32 	%f115, %f88, %f114;
	st.global.f32 	[%rd3], %f115;
	ld.global.f32 	%f116, [%rd4];
	fma.rn.f32 	%f117, %f88, %f88, %f116;
	st.global.f32 	[%rd4], %f117;
	add.s64 	%rd34, %rd27, 28;
	// begin inline asm
	ld.global.nc.f32 %f89, [%rd34];
	// end inline asm
	ld.global.f32 	%f118, [%rd3];
	add.f32 	%f119, %f89, %f118;
	st.global.f32 	[%rd3], %f119;
	ld.global.f32 	%f120, [%rd4];
	fma.rn.f32 	%f121, %f89, %f89, %f120;
	st.global.f32 	[%rd4], %f121;
	add.s32 	%r58, %r58, 8;
$L__BB2_10:
	setp.lt.u32 	%p11, %r7, 3;
	@%p11 bra 	$L__BB2_12;
	add.s32 	%r50, %r14, %r58;
	mul.wide.s32 	%rd40, %r50, 4;
	add.s64 	%rd36, %rd6, %rd40;
	// begin inline asm
	ld.global.nc.f32 %f122, [%rd36];
	// end inline asm
	ld.global.f32 	%f126, [%rd3];
	add.f32 	%f127, %f122, %f126;
	st.global.f32 	[%rd3], %f127;
	ld.global.f32 	%f128, [%rd4];
	fma.rn.f32 	%f129, %f122, %f122, %f128;
	st.global.f32 	[%rd4], %f129;
	add.s64 	%rd37, %rd36, 4;
	// begin inline asm
	ld.global.nc.f32 %f123, [%rd37];
	// end inline asm
	ld.global.f32 	%f130, [%rd3];
	add.f32 	%f131, %f123, %f130;
	st.global.f32 	[%rd3], %f131;
	ld.global.f32 	%f132, [%rd4];
	fma.rn.f32 	%f133, %f123, %f123, %f132;
	st.global.f32 	[%rd4], %f133;
	add.s64 	%rd38, %rd36, 8;
	// begin inline asm
	ld.global.nc.f32 %f124, [%rd38];
	// end inline asm
	ld.global.f32 	%f134, [%rd3];
	add.f32 	%f135, %f124, %f134;
	st.global.f32 	[%rd3], %f135;
	ld.global.f32 	%f136, [%rd4];
	fma.rn.f32 	%f137, %f124, %f124, %f136;
	st.global.f32 	[%rd4], %f137;
	add.s64 	%rd39, %rd36, 12;
	// begin inline asm
	ld.global.nc.f32 %f125, [%rd39];
	// end inline asm
	ld.global.f32 	%f138, [%rd3];
	add.f32 	%f139, %f125, %f138;
	st.global.f32 	[%rd3], %f139;
	ld.global.f32 	%f140, [%rd4];
	fma.rn.f32 	%f141, %f125, %f125, %f140;
	st.global.f32 	[%rd4], %f141;
	add.s32 	%r58, %r58, 4;
$L__BB2_12:
	setp.eq.s32 	%p12, %r8, 0;
	add.s32 	%r51, %r14, %r58;
	mul.wide.s32 	%rd42, %r51, 4;
	add.s64 	%rd41, %rd6, %rd42;
	// begin inline asm
	ld.global.nc.f32 %f142, [%rd41];
	// end inline asm
	ld.global.f32 	%f143, [%rd3];
	add.f32 	%f144, %f142, %f143;
	st.global.f32 	[%rd3], %f144;
	ld.global.f32 	%f145, [%rd4];
	fma.rn.f32 	%f146, %f142, %f142, %f145;
	st.global.f32 	[%rd4], %f146;
	@%p12 bra 	$L__BB2_14;
	add.s64 	%rd43, %rd41, 4;
	// begin inline asm
	ld.global.nc.f32 %f147, [%rd43];
	// end inline asm
	ld.global.f32 	%f149, [%rd3];
	add.f32 	%f150, %f147, %f149;
	st.global.f32 	[%rd3], %f150;
	ld.global.f32 	%f151, [%rd4];
	fma.rn.f32 	%f152, %f147, %f147, %f151;
	st.global.f32 	[%rd4], %f152;
	add.s64 	%rd44, %rd41, 8;
	// begin inline asm
	ld.global.nc.f32 %f148, [%rd44];
	// end inline asm
	ld.global.f32 	%f153, [%rd3];
	add.f32 	%f154, %f148, %f153;
	st.global.f32 	[%rd3], %f154;
	ld.global.f32 	%f155, [%rd4];
	fma.rn.f32 	%f156, %f148, %f148, %f155;
	st.global.f32 	[%rd4], %f156;
$L__BB2_14:
	add.s32 	%r27, %r54, 1;
	setp.ne.s32 	%p13, %r54, %r29;
	mov.u32 	%r54, %r27;
	@%p13 bra 	$L__BB2_5;
$L__BB2_15:
	mul.wide.s32 	%rd45, %r11, 4;
	add.s64 	%rd46, %rd2, %rd45;
	ld.global.f32 	%f157, [%rd46];
	mul.f32 	%f158, %f157, %f157;
	st.global.f32 	[%rd46], %f158;
	add.s64 	%rd47, %rd1, %rd45;
	ld.global.f32 	%f159, [%rd47];
	mul.f32 	%f160, %f159, %f1;
	st.global.f32 	[%rd47], %f160;
	add.s32 	%r53, %r53, 1;
	add.s32 	%r52, %r53, %r29;
	setp.lt.s32 	%p14, %r52, %r31;
	@%p14 bra 	$L__BB2_3;
$L__BB2_16:
	ret;

}


// ===== COMPILED SASS (sm_100) =====

	.target	sm_100

	.elftype	@"ET_EXEC"


//--------------------- .note.nv.tkinfo           --------------------------
	.section	.note.nv.tkinfo,"",@"SHT_NOTE"
	.sectionflags	@"SHF_NOTE_NV_TKINFO"
	.tkinfo
        /*0018*/ 	.word	0x00000002
        /*0030*/ 	.string	""
        /*0030*/ 	.string	"ptxas"
        /*0030*/ 	.string	"Cuda compilation tools, release 13.0, V13.0.88"
        /*0030*/ 	.string	"Build cuda_13.0.r13.0/compiler.36424714_0"
        /*0030*/ 	.string	"-arch sm_100 -m 64 "



//--------------------- .note.nv.cuinfo           --------------------------
	.section	.note.nv.cuinfo,"",@"SHT_NOTE"
	.sectionflags	@"SHF_NOTE_NV_CUINFO"
        /*0018*/ 	.short	0x0002
        /*001a*/ 	.short	0x0064
        /*001c*/ 	.short	0x0082
	.zero		2


//--------------------- .nv.info                  --------------------------
	.section	.nv.info,"",@"SHT_CUDA_INFO"
	.align	4


	//----- nvinfo : EIATTR_REGCOUNT
	.align		4
        /*0000*/ 	.byte	0x04, 0x2f
        /*0002*/ 	.short	(.L_1 - .L_0)
	.align		4
.L_0:
        /*0004*/ 	.word	index@(SemblanceDiv)
        /*0008*/ 	.word	0x0000001d


	//----- nvinfo : EIATTR_FRAME_SIZE
	.align		4
.L_1:
        /*000c*/ 	.byte	0x04, 0x11
        /*000e*/ 	.short	(.L_3 - .L_2)
	.align		4
.L_2:
        /*0010*/ 	.word	index@($__internal_0_$__cuda_sm3x_div_rn_noftz_f32_slowpath)
        /*0014*/ 	.word	0x00000000


	//----- nvinfo : EIATTR_FRAME_SIZE
	.align		4
.L_3:
        /*0018*/ 	.byte	0x04, 0x11
        /*001a*/ 	.short	(.L_5 - .L_4)
	.align		4
.L_4:
        /*001c*/ 	.word	index@(SemblanceDiv)
        /*0020*/ 	.word	0x00000000


	//----- nvinfo : EIATTR_REGCOUNT
	.align		4
.L_5:
        /*0024*/ 	.byte	0x04, 0x2f
        /*0026*/ 	.short	(.L_7 - .L_6)
	.align		4
.L_6:
        /*0028*/ 	.word	index@(SemblanceMax)
        /*002c*/ 	.word	0x00000020


	//----- nvinfo : EIATTR_FRAME_SIZE
	.align		4
.L_7:
        /*0030*/ 	.byte	0x04, 0x11
        /*0032*/ 	.short	(.L_9 - .L_8)
	.align		4
.L_8:
        /*0034*/ 	.word	index@(SemblanceMax)
        /*0038*/ 	.word	0x00000000


	//----- nvinfo : EIATTR_REGCOUNT
	.align		4
.L_9:
        /*003c*/ 	.byte	0x04, 0x2f
        /*003e*/ 	.short	(.L_11 - .L_10)
	.align		4
.L_10:
        /*0040*/ 	.word	index@(Semblance)
        /*0044*/ 	.word	0x0000001a


	//----- nvinfo : EIATTR_FRAME_SIZE
	.align		4
.L_11:
        /*0048*/ 	.byte	0x04, 0x11
        /*004a*/ 	.short	(.L_13 - .L_12)
	.align		4
.L_12:
        /*004c*/ 	.word	index@(Semblance)
        /*0050*/ 	.word	0x00000000


	//----- nvinfo : EIATTR_MIN_STACK_SIZE
	.align		4
.L_13:
        /*0054*/ 	.byte	0x04, 0x12
        /*0056*/ 	.short	(.L_15 - .L_14)
	.align		4
.L_14:
        /*0058*/ 	.word	index@(Semblance)
        /*005c*/ 	.word	0x00000000


	//----- nvinfo : EIATTR_MIN_STACK_SIZE
	.align		4
.L_15:
        /*0060*/ 	.byte	0x04, 0x12
        /*0062*/ 	.short	(.L_17 - .L_16)
	.align		4
.L_16:
        /*0064*/ 	.word	index@(SemblanceMax)
        /*0068*/ 	.word	0x00000000


	//----- nvinfo : EIATTR_MIN_STACK_SIZE
	.align		4
.L_17:
        /*006c*/ 	.byte	0x04, 0x12
        /*006e*/ 	.short	(.L_19 - .L_18)
	.align		4
.L_18:
        /*0070*/ 	.word	index@(SemblanceDiv)
        /*0074*/ 	.word	0x00000000
.L_19:


//--------------------- .nv.compat                --------------------------
	.section	.nv.compat,"",@"SHT_CUDA_COMPAT_INFO"
	.align	4
        /*0000*/ 	.byte	0x02, 0x09, 0x00, 0x00, 0x02, 0x02, 0x01, 0x00, 0x02, 0x05, 0x05, 0x00, 0x03, 0x07, 0x01, 0x01
        /*0010*/ 	.byte	0x02, 0x03, 0x00, 0x00, 0x02, 0x06, 0x01, 0x00, 0x04, 0x0b, 0x08, 0x00, 0x01, 0x00, 0x00, 0x00
        /*0020*/ 	.byte	0x00, 0x00, 0x00, 0x00


//--------------------- .nv.info.Semblance        --------------------------
	.section	.nv.info.Semblance,"",@"SHT_CUDA_INFO"
	.sectionflags	@""
	.align	4


	//----- nvinfo : EIATTR_CUDA_API_VERSION
	.align		4
        /*0000*/ 	.byte	0x04, 0x37
        /*0002*/ 	.short	(.L_21 - .L_20)
.L_20:
        /*0004*/ 	.word	0x00000082


	//----- nvinfo : EIATTR_KPARAM_INFO
	.align		4
.L_21:
        /*0008*/ 	.byte	0x04, 0x17
        /*000a*/ 	.short	(.L_23 - .L_22)
.L_22:
        /*000c*/ 	.word	0x00000000
        /*0010*/ 	.short	0x0006
        /*0012*/ 	.short	0x0020
        /*0014*/ 	.byte	0x00, 0xf5, 0x21, 0x00


	//----- nvinfo : EIATTR_KPARAM_INFO
	.align		4
.L_23:
        /*0018*/ 	.byte	0x04, 0x17
        /*001a*/ 	.short	(.L_25 - .L_24)
.L_24:
        /*001c*/ 	.word	0x00000000
        /*0020*/ 	.short	0x0005
        /*0022*/ 	.short	0x0018
        /*0024*/ 	.byte	0x00, 0xf5, 0x21, 0x00


	//----- nvinfo : EIATTR_KPARAM_INFO
	.align		4
.L_25:
        /*0028*/ 	.byte	0x04, 0x17
        /*002a*/ 	.short	(.L_27 - .L_26)
.L_26:
        /*002c*/ 	.word	0x00000000
        /*0030*/ 	.short	0x0004
        /*0032*/ 	.short	0x0010
        /*0034*/ 	.byte	0x00, 0xf5, 0x21, 0x00


	//----- nvinfo : EIATTR_KPARAM_INFO
	.align		4
.L_27:
        /*0038*/ 	.byte	0x04, 0x17
        /*003a*/ 	.short	(.L_29 - .L_28)
.L_28:
        /*003c*/ 	.word	0x00000000
        /*0040*/ 	.short	0x0003
        /*0042*/ 	.short	0x000c
        /*0044*/ 	.byte	0x00, 0xf0, 0x11, 0x00


	//----- nvinfo : EIATTR_KPARAM_INFO
	.align		4
.L_29:
        /*0048*/ 	.byte	0x04, 0x17
        /*004a*/ 	.short	(.L_31 - .L_30)
.L_30:
        /*004c*/ 	.word	0x00000000
        /*0050*/ 	.short	0x0002
        /*0052*/ 	.short	0x0008
        /*0054*/ 	.byte	0x00, 0xf0, 0x11, 0x00


	//----- nvinfo : EIATTR_KPARAM_INFO
	.align		4
.L_31:
        /*0058*/ 	.byte	0x04, 0x17
        /*005a*/ 	.short	(.L_33 - .L_32)
.L_32:
        /*005c*/ 	.word	0x00000000
        /*0060*/ 	.short	0x0001
        /*0062*/ 	.short	0x0004
        /*0064*/ 	.byte	0x00, 0xf0, 0x11, 0x00


	//----- nvinfo : EIATTR_KPARAM_INFO
	.align		4
.L_33:
        /*0068*/ 	.byte	0x04, 0x17
        /*006a*/ 	.short	(.L_35 - .L_34)
.L_34:
        /*006c*/ 	.word	0x00000000
        /*0070*/ 	.short	0x0000
        /*0072*/ 	.short	0x0000
        /*0074*/ 	.byte	0x00, 0xf0, 0x11, 0x00


	//----- nvinfo : EIATTR_SPARSE_MMA_MASK
	.align		4
.L_35:
        /*0078*/ 	.byte	0x03, 0x50
        /*007a*/ 	.short	0x0000


	//----- nvinfo : EIATTR_MAXREG_COUNT
	.align		4
        /*007c*/ 	.byte	0x03, 0x1b
        /*007e*/ 	.short	0x00ff


	//----- nvinfo : EIATTR_MERCURY_ISA_VERSION
	.align		4
        /*0080*/ 	.byte	0x03, 0x5f
        /*0082*/ 	.short	0x0101


	//----- nvinfo : EIATTR_VRC_CTA_INIT_COUNT
	.align		4
        /*0084*/ 	.byte	0x02, 0x4a
	.zero		1
	.zero		1


	//----- nvinfo : EIATTR_EXIT_INSTR_OFFSETS
	.align		4
        /*0088*/ 	.byte	0x04, 0x1c
        /*008a*/ 	.short	(.L_37 - .L_36)


	//   ....[0]....
.L_36:
        /*008c*/ 	.word	0x000000f0


	//   ....[1]....
        /*0090*/ 	.word	0x00000130


	//   ....[2]....
        /*0094*/ 	.word	0x00001380


	//----- nvinfo : EIATTR_CBANK_PARAM_SIZE
	.align		4
.L_37:
        /*0098*/ 	.byte	0x03, 0x19
        /*009a*/ 	.short	0x0028


	//----- nvinfo : EIATTR_PARAM_CBANK
	.align		4
        /*009c*/ 	.byte	0x04, 0x0a
        /*009e*/ 	.short	(.L_39 - .L_38)
	.align		4
.L_38:
        /*00a0*/ 	.word	index@(.nv.constant0.Semblance)
        /*00a4*/ 	.short	0x0380
        /*00a6*/ 	.short	0x0028


	//----- nvinfo : EIATTR_SW_WAR
	.align		4
.L_39:
        /*00a8*/ 	.byte	0x04, 0x36
        /*00aa*/ 	.short	(.L_41 - .L_40)
.L_40:
        /*00ac*/ 	.word	0x00000008
.L_41:


//--------------------- .nv.info.SemblanceMax     --------------------------
	.section	.nv.info.SemblanceMax,"",@"SHT_CUDA_INFO"
	.sectionflags	@""
	.align	4


	//----- nvinfo : EIATTR_CUDA_API_VERSION
	.align		4
        /*0000*/ 	.byte	0x04, 0x37
        /*0002*/ 	.short	(.L_43 - .L_42)
.L_42:
        /*0004*/ 	.word	0x00000082


	//----- nvinfo : EIATTR_KPARAM_INFO
	.align		4
.L_43:
        /*0008*/ 	.byte	0x04, 0x17
        /*000a*/ 	.short	(.L_45 - .L_44)
.L_44:
        /*000c*/ 	.word	0x00000000
        /*0010*/ 	.short	0x0006
        /*0012*/ 	.short	0x0020
        /*0014*/ 	.byte	0x00, 0xf5, 0x21, 0x00


	//----- nvinfo : EIATTR_KPARAM_INFO
	.align		4
.L_45:
        /*0018*/ 	.byte	0x04, 0x17
        /*001a*/ 	.short	(.L_47 - .L_46)
.L_46:
        /*001c*/ 	.word	0x00000000
        /*0020*/ 	.short	0x0005
        /*0022*/ 	.short	0x0018
        /*0024*/ 	.byte	0x00, 0xf5, 0x21, 0x00


	//----- nvinfo : EIATTR_KPARAM_INFO
	.align		4
.L_47:
        /*0028*/ 	.byte	0x04, 0x17
        /*002a*/ 	.short	(.L_49 - .L_48)
.L_48:
        /*002c*/ 	.word	0x00000000
        /*0030*/ 	.short	0x0004
        /*0032*/ 	.short	0x0010
        /*0034*/ 	.byte	0x00, 0xf5, 0x21, 0x00


	//----- nvinfo : EIATTR_KPARAM_INFO
	.align		4
.L_49:
        /*0038*/ 	.byte	0x04, 0x17
        /*003a*/ 	.short	(.L_51 - .L_50)
.L_50:
        /*003c*/ 	.word	0x00000000
        /*0040*/ 	.short	0x0003
        /*0042*/ 	.short	0x000c
        /*0044*/ 	.byte	0x00, 0xf0, 0x11, 0x00


	//----- nvinfo : EIATTR_KPARAM_INFO
	.align		4
.L_51:
        /*0048*/ 	.byte	0x04, 0x17
        /*004a*/ 	.short	(.L_53 - .L_52)
.L_52:
        /*004c*/ 	.word	0x00000000
        /*0050*/ 	.short	0x0002
        /*0052*/ 	.short	0x0008
        /*0054*/ 	.byte	0x00, 0xf0, 0x11, 0x00


	//----- nvinfo : EIATTR_KPARAM_INFO
	.align		4
.L_53:
        /*0058*/ 	.byte	0x04, 0x17
        /*005a*/ 	.short	(.L_55 - .L_54)
.L_54:
        /*005c*/ 	.word	0x00000000
        /*0060*/ 	.short	0x0001
        /*0062*/ 	.short	0x0004
        /*0064*/ 	.byte	0x00, 0xf0, 0x11, 0x00


	//----- nvinfo : EIATTR_KPARAM_INFO
	.align		4
.L_55:
        /*0068*/ 	.byte	0x04, 0x17
        /*006a*/ 	.short	(.L_57 - .L_56)
.L_56:
        /*006c*/ 	.word	0x00000000
        /*0070*/ 	.short	0x0000
        /*0072*/ 	.short	0x0000
        /*0074*/ 	.byte	0x00, 0xf0, 0x11, 0x00


	//----- nvinfo : EIATTR_SPARSE_MMA_MASK
	.align		4
.L_57:
        /*0078*/ 	.byte	0x03, 0x50
        /*007a*/ 	.short	0x0000


	//----- nvinfo : EIATTR_MAXREG_COUNT
	.align		4
        /*007c*/ 	.byte	0x03, 0x1b
        /*007e*/ 	.short	0x00ff


	//----- nvinfo : EIATTR_MERCURY_ISA_VERSION
	.align		4
        /*0080*/ 	.byte	0x03, 0x5f
        /*0082*/ 	.short	0x0101


	//----- nvinfo : EIATTR_VRC_CTA_INIT_COUNT
	.align		4
        /*0084*/ 	.byte	0x02, 0x4a
	.zero		1
	.zero		1


	//----- nvinfo : EIATTR_EXIT_INSTR_OFFSETS
	.align		4
        /*0088*/ 	.byte	0x04, 0x1c
        /*008a*/ 	.short	(.L_59 - .L_58)


	//   ....[0]....
.L_58:
        /*008c*/ 	.word	0x000000d0


	//   ....[1]....
        /*0090*/ 	.word	0x00000100


	//   ....[2]....
        /*0094*/ 	.word	0x00000520


	//   ....[3]....
        /*0098*/ 	.word	0x00000640


	//----- nvinfo : EIATTR_CBANK_PARAM_SIZE
	.align		4
.L_59:
        /*009c*/ 	.byte	0x03, 0x19
        /*009e*/ 	.short	0x0028


	//----- nvinfo : EIATTR_PARAM_CBANK
	.align		4
        /*00a0*/ 	.byte	0x04, 0x0a
        /*00a2*/ 	.short	(.L_61 - .L_60)
	.align		4
.L_60:
        /*00a4*/ 	.word	index@(.nv.constant0.SemblanceMax)
        /*00a8*/ 	.short	0x0380
        /*00aa*/ 	.short	0x0028


	//----- nvinfo : EIATTR_SW_WAR
	.align		4
.L_61:
        /*00ac*/ 	.byte	0x04, 0x36
        /*00ae*/ 	.short	(.L_63 - .L_62)
.L_62:
        /*00b0*/ 	.word	0x00000008
.L_63:


//--------------------- .nv.info.SemblanceDiv     --------------------------
	.section	.nv.info.SemblanceDiv,"",@"SHT_CUDA_INFO"
	.sectionflags	@""
	.align	4


	//----- nvinfo : EIATTR_CUDA_API_VERSION
	.align		4
        /*0000*/ 	.byte	0x04, 0x37
        /*0002*/ 	.short	(.L_65 - .L_64)
.L_64:
        /*0004*/ 	.word	0x00000082


	//----- nvinfo : EIATTR_KPARAM_INFO
	.align		4
.L_65:
        /*0008*/ 	.byte	0x04, 0x17
        /*000a*/ 	.short	(.L_67 - .L_66)
.L_66:
        /*000c*/ 	.word	0x00000000
        /*0010*/ 	.short	0x0005
        /*0012*/ 	.short	0x0020
        /*0014*/ 	.byte	0x00, 0xf5, 0x21, 0x00


	//----- nvinfo : EIATTR_KPARAM_INFO
	.align		4
.L_67:
        /*0018*/ 	.byte	0x04, 0x17
        /*001a*/ 	.short	(.L_69 - .L_68)
.L_68:
        /*001c*/ 	.word	0x00000000
        /*0020*/ 	.short	0x0004
        /*0022*/ 	.short	0x0018
        /*0024*/ 	.byte	0x00, 0xf5, 0x21, 0x00


	//----- nvinfo : EIATTR_KPARAM_INFO
	.align		4
.L_69:
        /*0028*/ 	.byte	0x04, 0x17
        /*002a*/ 	.short	(.L_71 - .L_70)
.L_70:
        /*002c*/ 	.word	0x00000000
        /*0030*/ 	.short	0x0003
        /*0032*/ 	.short	0x0010
        /*0034*/ 	.byte	0x00, 0xf5, 0x21, 0x00


	//----- nvinfo : EIATTR_KPARAM_INFO
	.align		4
.L_71:
        /*0038*/ 	.byte	0x04, 0x17
        /*003a*/ 	.short	(.L_73 - .L_72)
.L_72:
        /*003c*/ 	.word	0x00000000
        /*0040*/ 	.short	0x0002
        /*0042*/ 	.short	0x0008
        /*0044*/ 	.byte	0x00, 0xf0, 0x11, 0x00


	//----- nvinfo : EIATTR_KPARAM_INFO
	.align		4
.L_73:
        /*0048*/ 	.byte	0x04, 0x17
        /*004a*/ 	.short	(.L_75 - .L_74)
.L_74:
        /*004c*/ 	.word	0x00000000
        /*0050*/ 	.short	0x0001
        /*0052*/ 	.short	0x0004
        /*0054*/ 	.byte	0x00, 0xf0, 0x11, 0x00


	//----- nvinfo : EIATTR_KPARAM_INFO
	.align		4
.L_75:
        /*0058*/ 	.byte	0x04, 0x17
        /*005a*/ 	.short	(.L_77 - .L_76)
.L_76:
        /*005c*/ 	.word	0x00000000
        /*0060*/ 	.short	0x0000
        /*0062*/ 	.short	0x0000
        /*0064*/ 	.byte	0x00, 0xf0, 0x11, 0x00


	//----- nvinfo : EIATTR_SPARSE_MMA_MASK
	.align		4
.L_77:
        /*0068*/ 	.byte	0x03, 0x50
        /*006a*/ 	.short	0x0000


	//----- nvinfo : EIATTR_MAXREG_COUNT
	.align		4
        /*006c*/ 	.byte	0x03, 0x1b
        /*006e*/ 	.short	0x00ff


	//----- nvinfo : EIATTR_MERCURY_ISA_VERSION
	.align		4
        /*0070*/ 	.byte	0x03, 0x5f
        /*0072*/ 	.short	0x0101


	//----- nvinfo : EIATTR_VRC_CTA_INIT_COUNT
	.align		4
        /*0074*/ 	.byte	0x02, 0x4a
	.zero		1
	.zero		1


	//----- nvinfo : EIATTR_EXIT_INSTR_OFFSETS
	.align		4
        /*0078*/ 	.byte	0x04, 0x1c
        /*007a*/ 	.short	(.L_79 - .L_78)


	//   ....[0]....
.L_78:
        /*007c*/ 	.word	0x000000c0


	//   ....[1]....
        /*0080*/ 	.word	0x000000f0


	//   ....[2]....
        /*0084*/ 	.word	0x000007d0


	//   ....[3]....
        /*0088*/ 	.word	0x00000b50


	//   ....[4]....
        /*008c*/ 	.word	0x00000d00


	//----- nvinfo : EIATTR_CRS_STACK_SIZE
	.align		4
.L_79:
        /*0090*/ 	.byte	0x04, 0x1e
        /*0092*/ 	.short	(.L_81 - .L_80)
.L_80:
        /*0094*/ 	.word	0x00000000


	//----- nvinfo : EIATTR_CBANK_PARAM_SIZE
	.align		4
.L_81:
        /*0098*/ 	.byte	0x03, 0x19
        /*009a*/ 	.short	0x0028


	//----- nvinfo : EIATTR_PARAM_CBANK
	.align		4
        /*009c*/ 	.byte	0x04, 0x0a
        /*009e*/ 	.short	(.L_83 - .L_82)
	.align		4
.L_82:
        /*00a0*/ 	.word	index@(.nv.constant0.SemblanceDiv)
        /*00a4*/ 	.short	0x0380
        /*00a6*/ 	.short	0x0028


	//----- nvinfo : EIATTR_SW_WAR
	.align		4
.L_83:
        /*00a8*/ 	.byte	0x04, 0x36
        /*00aa*/ 	.short	(.L_85 - .L_84)
.L_84:
        /*00ac*/ 	.word	0x00000008
.L_85:


//--------------------- .nv.callgraph             --------------------------
	.section	.nv.callgraph,"",@"SHT_CUDA_CALLGRAPH"
	.align	4
	.sectionentsize	8
	.align		4
        /*0000*/ 	.word	0x00000000
	.align		4
        /*0004*/ 	.word	0xffffffff
	.align		4
        /*0008*/ 	.word	0x00000000
	.align		4
        /*000c*/ 	.word	0xfffffffe
	.align		4
        /*0010*/ 	.word	0x00000000
	.align		4
        /*0014*/ 	.word	0xfffffffd
	.align		4
        /*0018*/ 	.word	0x00000000
	.align		4
        /*001c*/ 	.word	0xfffffffc


//--------------------- .text.Semblance           --------------------------
	.section	.text.Semblance,"ax",@progbits
	.align	128
        .global         Semblance
        .type           Semblance,@function
        .size           Semblance,(.L_x_43 - Semblance)
        .other          Semblance,@"STO_CUDA_ENTRY STV_DEFAULT"
Semblance:
.text.Semblance:
[----:B------:R-:W-:Y:S01]  /*0000*/  LDC R1, c[0x0][0x37c] ;  /* 0x0000df00ff017b82 */ /* 0x000fe20000000800 */
[----:B------:R-:W0:Y:S07]  /*0010*/  S2R R2, SR_TID.Y ;  /* 0x0000000000027919 */ /* 0x000e2e0000002200 */
[----:B------:R-:W1:Y:S01]  /*0020*/  LDC R0, c[0x0][0x360] ;  /* 0x0000d800ff007b82 */ /* 0x000e620000000800 */
[----:B------:R-:W2:Y:S01]  /*0030*/  LDCU.64 UR14, c[0x0][0x380] ;  /* 0x00007000ff0e77ac */ /* 0x000ea20008000a00 */
[----:B------:R-:W1:Y:S01]  /*0040*/  S2R R5, SR_TID.X ;  /* 0x0000000000057919 */ /* 0x000e620000002100 */
[----:B------:R-:W3:Y:S05]  /*0050*/  LDCU UR16, c[0x0][0x388] ;  /* 0x00007100ff1077ac */ /* 0x000eea0008000800 */
[----:B------:R-:W0:Y:S08]  /*0060*/  S2UR UR5, SR_CTAID.Y ;  /* 0x00000000000579c3 */ /* 0x000e300000002600 */
[----:B------:R-:W0:Y:S08]  /*0070*/  LDC R3, c[0x0][0x364] ;  /* 0x0000d900ff037b82 */ /* 0x000e300000000800 */
[----:B------:R-:W1:Y:S01]  /*0080*/  S2UR UR4, SR_CTAID.X ;  /* 0x00000000000479c3 */ /* 0x000e620000002500 */
[----:B0-----:R-:W-:-:S05]  /*0090*/  IMAD R3, R3, UR5, R2 ;  /* 0x0000000503037c24 */ /* 0x001fca000f8e0202 */
[----:B--2---:R-:W-:Y:S01]  /*00a0*/  IADD3 R2, PT, PT, R3, UR14, RZ ;  /* 0x0000000e03027c10 */ /* 0x004fe2000fffe0ff */
[----:B-1----:R-:W-:-:S03]  /*00b0*/  IMAD R0, R0, UR4, R5 ;  /* 0x0000000400007c24 */ /* 0x002fc6000f8e0205 */
[----:B---3--:R-:W-:-:S04]  /*00c0*/  ISETP.GE.AND P0, PT, R2, UR16, PT ;  /* 0x0000001002007c0c */ /* 0x008fc8000bf06270 */
[----:B------:R-:W-:-:S04]  /*00d0*/  ISETP.GE.OR P0, PT, R0, UR15, P0 ;  /* 0x0000000f00007c0c */ /* 0x000fc80008706670 */
[----:B------:R-:W-:-:S13]  /*00e0*/  ISETP.LT.OR P0, PT, R3, UR14, P0 ;  /* 0x0000000e03007c0c */ /* 0x000fda0008701670 */
[----:B------:R-:W-:Y:S05]  /*00f0*/  @P0 EXIT ;  /* 0x000000000000094d */ /* 0x000fea0003800000 */
[----:B------:R-:W0:Y:S01]  /*0100*/  LDC R2, c[0x0][0x38c] ;  /* 0x0000e300ff027b82 */ /* 0x000e220000000800 */
[----:B------:R-:W-:-:S06]  /*0110*/  USHF.L.U32 UR10, UR14, 0x1, URZ ;  /* 0x000000010e0a7899 */ /* 0x000fcc00080006ff */
[----:B0-----:R-:W-:-:S13]  /*0120*/  ISETP.LE.AND P0, PT, R2, UR10, PT ;  /* 0x0000000a02007c0c */ /* 0x001fda000bf03270 */
[----:B------:R-:W-:Y:S05]  /*0130*/  @P0 EXIT ;  /* 0x000000000000094d */ /* 0x000fea0003800000 */
[----:B------:R-:W-:Y:S01]  /*0140*/  UIADD3 UR4, UPT, UPT, UR10, 0x1, URZ ;  /* 0x000000010a047890 */ /* 0x000fe2000fffe0ff */
[----:B------:R-:W-:Y:S01]  /*0150*/  IMAD R0, R0, UR16, R3 ;  /* 0x0000001000007c24 */ /* 0x000fe2000f8e0203 */
[----:B------:R-:W-:Y:S02]  /*0160*/  UIMAD UR5, UR10, UR10, UR10 ;  /* 0x0000000a0a0572a4 */ /* 0x000fe4000f8e020a */
[----:B------:R-:W-:Y:S02]  /*0170*/  ULOP3.LUT UR9, UR10, 0x6, URZ, 0xc0, !UPT ;  /* 0x000000060a097892 */ /* 0x000fe4000f8ec0ff */
[----:B------:R-:W-:Y:S02]  /*0180*/  UIADD3 UR5, UPT, UPT, UR4, UR5, URZ ;  /* 0x0000000504057290 */ /* 0x000fe4000fffe0ff */
[----:B------:R-:W-:Y:S01]  /*0190*/  ULOP3.LUT UR6, UR4, 0x7ffffff0, URZ, 0xc0, !UPT ;  /* 0x7ffffff004067892 */ /* 0x000fe2000f8ec0ff */
[----:B------:R-:W0:Y:S03]  /*01a0*/  LDCU UR11, c[0x0][0x380] ;  /* 0x00007000ff0b77ac */ /* 0x000e260008000800 */
[----:B------:R-:W-:Y:S01]  /*01b0*/  I2FP.F32.U32 R8, UR5 ;  /* 0x0000000500087c45 */ /* 0x000fe20008201000 */
[----:B------:R-:W1:Y:S01]  /*01c0*/  LDCU.64 UR12, c[0x0][0x358] ;  /* 0x00006b00ff0c77ac */ /* 0x000e620008000a00 */
[----:B------:R-:W-:-:S02]  /*01d0*/  UIADD3 UR7, UPT, UPT, -UR14, URZ, URZ ;  /* 0x000000ff0e077290 */ /* 0x000fc4000fffe1ff */
[----:B------:R-:W-:Y:S02]  /*01e0*/  UIADD3 UR8, UPT, UPT, -UR6, URZ, URZ ;  /* 0x000000ff06087290 */ /* 0x000fe4000fffe1ff */
[----:B------:R-:W-:-:S11]  /*01f0*/  UISETP.GE.U32.AND UP0, UPT, UR9, 0x3, UPT ;  /* 0x000000030900788c */ /* 0x000fd6000bf06070 */
.L_x_7:
[----:B--2---:R-:W2:Y:S01]  /*0200*/  LDCU UR9, c[0x0][0x380] ;  /* 0x00007000ff0977ac */ /* 0x004ea20008000800 */
[----:B------:R-:W3:Y:S01]  /*0210*/  LDCU UR4, c[0x0][0x38c] ;  /* 0x00007180ff0477ac */ /* 0x000ee20008000800 */
[----:B--2---:R-:W-:Y:S01]  /*0220*/  UISETP.GE.AND UP1, UPT, UR9, URZ, UPT ;  /* 0x000000ff0900728c */ /* 0x004fe2000bf26270 */
[----:B---3--:R-:W-:-:S05]  /*0230*/  MOV R11, UR4 ;  /* 0x00000004000b7c02 */ /* 0x008fca0008000f00 */
[----:B0-----:R-:W-:-:S03]  /*0240*/  IMAD R9, R0, R11, UR11 ;  /* 0x0000000b00097e24 */ /* 0x001fc6000f8e020b */
[----:B------:R-:W-:Y:S05]  /*0250*/  BRA.U !UP1, `(.L_x_0) ;  /* 0x0000001109107547 */ /* 0x000fea000b800000 */
[----:B------:R-:W0:Y:S01]  /*0260*/  LDC.64 R2, c[0x0][0x398] ;  /* 0x0000e600ff027b82 */ /* 0x000e220000000a00 */
[----:B------:R-:W-:-:S07]  /*0270*/  UMOV UR4, UR7 ;  /* 0x0000000700047c82 */ /* 0x000fce0008000000 */
[----:B------:R-:W2:Y:S01]  /*0280*/  LDC.64 R4, c[0x0][0x3a0] ;  /* 0x0000e800ff047b82 */ /* 0x000ea20000000a00 */
[----:B0-----:R-:W-:-:S04]  /*0290*/  IMAD.WIDE R2, R9, 0x4, R2 ;  /* 0x0000000409027825 */ /* 0x001fc800078e0202 */
[----:B--2---:R-:W-:-:S07]  /*02a0*/  IMAD.WIDE R4, R9, 0x4, R4 ;  /* 0x0000000409047825 */ /* 0x004fce00078e0204 */
.L_x_6:
[----:B0-----:R-:W0:Y:S01]  /*02b0*/  LDC.64 R6, c[0x0][0x390] ;  /* 0x0000e400ff067b82 */ /* 0x001e220000000a00 */
[----:B------:R-:W-:Y:S01]  /*02c0*/  UISETP.GE.U32.AND UP2, UPT, UR10, 0xf, UPT ;  /* 0x0000000f0a00788c */ /* 0x000fe2000bf46070 */
[----:B------:R-:W-:Y:S01]  /*02d0*/  IADD3 R10, PT, PT, R0, UR4, RZ ;  /* 0x00000004000a7c10 */ /* 0x000fe2000fffe0ff */
[----:B------:R-:W-:Y:S01]  /*02e0*/  ULOP3.LUT UR6, UR10, 0xe, URZ, 0xc0, !UPT ;  /* 0x0000000e0a067892 */ /* 0x000fe2000f8ec0ff */
[----:B------:R-:W-:Y:S01]  /*02f0*/  UMOV UR5, UR7 ;  /* 0x0000000700057c82 */ /* 0x000fe20008000000 */
[----:B------:R-:W2:Y:S03]  /*0300*/  LDCU UR9, c[0x0][0x380] ;  /* 0x00007000ff0977ac */ /* 0x000ea60008000800 */
[----:B------:R-:W3:Y:S01]  /*0310*/  LDC R11, c[0x0][0x38c] ;  /* 0x0000e300ff0b7b82 */ /* 0x000ee20000000800 */
[----:B------:R-:W-:Y:S01]  /*0320*/  UISETP.GE.U32.AND UP1, UPT, UR6, 0x7, UPT ;  /* 0x000000070600788c */ /* 0x000fe2000bf26070 */
[----:B-1----:R-:W-:Y:S10]  /*0330*/  BRA.U !UP2, `(.L_x_1) ;  /* 0x000000050aec7547 */ /* 0x002ff4000b800000 */
[----:B--2---:R-:W-:Y:S01]  /*0340*/  UIADD3 UR5, UPT, UPT, UR11, -UR9, URZ ;  /* 0x800000090b057290 */ /* 0x004fe2000fffe0ff */
[----:B------:R-:W-:-:S05]  /*0350*/  UMOV UR6, UR8 ;  /* 0x0000000800067c82 */ /* 0x000fca0008000000 */
[----:B---3--:R-:W-:Y:S01]  /*0360*/  IMAD R14, R10, R11, UR5 ;  /* 0x000000050a0e7e24 */ /* 0x008fe2000f8e020b */
[----:B------:R-:W-:-:S06]  /*0370*/  UMOV UR5, UR7 ;  /* 0x0000000700057c82 */ /* 0x000fcc0008000000 */
.L_x_2:
[----:B------:R-:W2:Y:S01]  /*0380*/  LDC.64 R12, c[0x0][0x390] ;  /* 0x0000e400ff0c7b82 */ /* 0x000ea20000000a00 */
[----:B-1----:R-:W3:Y:S01]  /*0390*/  LDG.E R16, desc[UR12][R2.64] ;  /* 0x0000000c02107981 */ /* 0x002ee2000c1e1900 */
[----:B--2---:R-:W-:-:S05]  /*03a0*/  IMAD.WIDE R12, R14, 0x4, R12 ;  /* 0x000000040e0c7825 */ /* 0x004fca00078e020c */
[----:B------:R-:W3:Y:S02]  /*03b0*/  LDG.E.CONSTANT R15, desc[UR12][R12.64] ;  /* 0x0000000c0c0f7981 */ /* 0x000ee4000c1e9900 */
[----:B---3--:R-:W-:-:S05]  /*03c0*/  FADD R17, R15, R16 ;  /* 0x000000100f117221 */ /* 0x008fca0000000000 */
[----:B------:R1:W-:Y:S04]  /*03d0*/  STG.E desc[UR12][R2.64], R17 ;  /* 0x0000001102007986 */ /* 0x0003e8000c10190c */
[----:B------:R-:W2:Y:S02]  /*03e0*/  LDG.E R16, desc[UR12][R4.64] ;  /* 0x0000000c04107981 */ /* 0x000ea4000c1e1900 */
[----:B--2---:R-:W-:Y:S02]  /*03f0*/  FFMA R15, R15, R15, R16 ;  /* 0x0000000f0f0f7223 */ /* 0x004fe40000000010 */
[----:B------:R-:W2:Y:S04]  /*0400*/  LDG.E.CONSTANT R16, desc[UR12][R12.64+0x4] ;  /* 0x0000040c0c107981 */ /* 0x000ea8000c1e9900 */
[----:B------:R3:W-:Y:S04]  /*0410*/  STG.E desc[UR12][R4.64], R15 ;  /* 0x0000000f04007986 */ /* 0x0007e8000c10190c */
[----:B------:R-:W2:Y:S02]  /*0420*/  LDG.E R19, desc[UR12][R2.64] ;  /* 0x0000000c02137981 */ /* 0x000ea4000c1e1900 */
[----:B--2---:R-:W-:-:S05]  /*0430*/  FADD R19, R16, R19 ;  /* 0x0000001310137221 */ /* 0x004fca0000000000 */
[----:B------:R2:W-:Y:S04]  /*0440*/  STG.E desc[UR12][R2.64], R19 ;  /* 0x0000001302007986 */ /* 0x0005e8000c10190c */
[----:B------:R-:W4:Y:S02]  /*0450*/  LDG.E R21, desc[UR12][R4.64] ;  /* 0x0000000c04157981 */ /* 0x000f24000c1e1900 */
[----:B----4-:R-:W-:Y:S02]  /*0460*/  FFMA R21, R16, R16, R21 ;  /* 0x0000001010157223 */ /* 0x010fe40000000015 */
[----:B------:R-:W4:Y:S04]  /*0470*/  LDG.E.CONSTANT R16, desc[UR12][R12.64+0x8] ;  /* 0x0000080c0c107981 */ /* 0x000f28000c1e9900 */
[----:B------:R5:W-:Y:S04]  /*0480*/  STG.E desc[UR12][R4.64], R21 ;  /* 0x0000001504007986 */ /* 0x000be8000c10190c */
[----:B-1----:R-:W4:Y:S02]  /*0490*/  LDG.E R17, desc[UR12][R2.64] ;  /* 0x0000000c02117981 */ /* 0x002f24000c1e1900 */
[----:B----4-:R-:W-:-:S05]  /*04a0*/  FADD R17, R16, R17 ;  /* 0x0000001110117221 */ /* 0x010fca0000000000 */
[----:B------:R1:W-:Y:S04]  /*04b0*/  STG.E desc[UR12][R2.64], R17 ;  /* 0x0000001102007986 */ /* 0x0003e8000c10190c */
[----:B---3--:R-:W3:Y:S02]  /*04c0*/  LDG.E R15, desc[UR12][R4.64] ;  /* 0x0000000c040f7981 */ /* 0x008ee4000c1e1900 */
[----:B---3--:R-:W-:Y:S02]  /*04d0*/  FFMA R15, R16, R16, R15 ;  /* 0x00000010100f7223 */ /* 0x008fe4000000000f */
[----:B------:R-:W3:Y:S04]  /*04e0*/  LDG.E.CONSTANT R16, desc[UR12][R12.64+0xc] ;  /* 0x00000c0c0c107981 */ /* 0x000ee8000c1e9900 */
[----:B------:R4:W-:Y:S04]  /*04f0*/  STG.E desc[UR12][R4.64], R15 ;  /* 0x0000000f04007986 */ /* 0x0009e8000c10190c */
[----:B--2---:R-:W3:Y:S02]  /*0500*/  LDG.E R19, desc[UR12][R2.64] ;  /* 0x0000000c02137981 */ /* 0x004ee4000c1e1900 */
[----:B---3--:R-:W-:-:S05]  /*0510*/  FADD R19, R16, R19 ;  /* 0x0000001310137221 */ /* 0x008fca0000000000 */
[----:B------:R2:W-:Y:S04]  /*0520*/  STG.E desc[UR12][R2.64], R19 ;  /* 0x0000001302007986 */ /* 0x0005e8000c10190c */
[----:B-----5:R-:W3:Y:S02]  /*0530*/  LDG.E R21, desc[UR12][R4.64] ;  /* 0x0000000c04157981 */ /* 0x020ee4000c1e1900 */
[----:B---3--:R-:W-:Y:S02]  /*0540*/  FFMA R21, R16, R16, R21 ;  /* 0x0000001010157223 */ /* 0x008fe40000000015 */
[----:B------:R-:W3:Y:S04]  /*0550*/  LDG.E.CONSTANT R16, desc[UR12][R12.64+0x10] ;  /* 0x0000100c0c107981 */ /* 0x000ee8000c1e9900 */
[----:B------:R5:W-:Y:S04]  /*0560*/  STG.E desc[UR12][R4.64], R21 ;  /* 0x0000001504007986 */ /* 0x000be8000c10190c */
[----:B-1----:R-:W3:Y:S02]  /*0570*/  LDG.E R17, desc[UR12][R2.64] ;  /* 0x0000000c02117981 */ /* 0x002ee4000c1e1900 */
[----:B---3--:R-:W-:-:S05]  /*0580*/  FADD R17, R16, R17 ;  /* 0x0000001110117221 */ /* 0x008fca0000000000 */
[----:B------:R1:W-:Y:S04]  /*0590*/  STG.E desc[UR12][R2.64], R17 ;  /* 0x0000001102007986 */ /* 0x0003e8000c10190c */
[----:B----4-:R-:W3:Y:S02]  /*05a0*/  LDG.E R15, desc[UR12][R4.64] ;  /* 0x0000000c040f7981 */ /* 0x010ee4000c1e1900 */
        /* <DEDUP_REMOVED lines=76> */
[----:B-----5:R-:W2:Y:S01]  /*0a70*/  LDG.E R21, desc[UR12][R4.64] ;  /* 0x0000000c04157981 */ /* 0x020ea2000c1e1900 */
[----:B------:R-:W-:-:S04]  /*0a80*/  UIADD3 UR6, UPT, UPT, UR6, 0x10, URZ ;  /* 0x0000001006067890 */ /* 0x000fc8000fffe0ff */
[----:B------:R-:W-:Y:S01]  /*0a90*/  UISETP.NE.AND UP2, UPT, UR6, URZ, UPT ;  /* 0x000000ff0600728c */ /* 0x000fe2000bf45270 */
[----:B------:R-:W-:Y:S01]  /*0aa0*/  IADD3 R14, PT, PT, R14, 0x10, RZ ;  /* 0x000000100e0e7810 */ /* 0x000fe20007ffe0ff */
[----:B------:R-:W-:Y:S01]  /*0ab0*/  UIADD3 UR5, UPT, UPT, UR5, 0x10, URZ ;  /* 0x0000001005057890 */ /* 0x000fe2000fffe0ff */
[----:B--2---:R-:W-:-:S05]  /*0ac0*/  FFMA R21, R16, R16, R21 ;  /* 0x0000001010157223 */ /* 0x004fca0000000015 */
[----:B------:R1:W-:Y:S01]  /*0ad0*/  STG.E desc[UR12][R4.64], R21 ;  /* 0x0000001504007986 */ /* 0x0003e2000c10190c */
[----:B------:R-:W-:Y:S05]  /*0ae0*/  BRA.U UP2, `(.L_x_2) ;  /* 0xfffffff902247547 */ /* 0x000fea000b83ffff */
.L_x_1:
[----:B---3--:R-:W-:Y:S01]  /*0af0*/  IMAD R10, R10, R11, UR11 ;  /* 0x0000000b0a0a7e24 */ /* 0x008fe2000f8e020b */
[----:B------:R-:W-:Y:S06]  /*0b00*/  BRA.U !UP1, `(.L_x_3) ;  /* 0x0000000109f07547 */ /* 0x000fec000b800000 */
[----:B------:R-:W3:Y:S01]  /*0b10*/  LDC.64 R12, c[0x0][0x390] ;  /* 0x0000e400ff0c7b82 */ /* 0x000ee20000000a00 */
[----:B-1----:R-:W-:-:S05]  /*0b20*/  IADD3 R15, PT, PT, R10, UR5, RZ ;  /* 0x000000050a0f7c10 */ /* 0x002fca000fffe0ff */
[----:B---3--:R-:W-:Y:S02]  /*0b30*/  IMAD.WIDE R12, R15, 0x4, R12 ;  /* 0x000000040f0c7825 */ /* 0x008fe400078e020c */
[----:B------:R-:W3:Y:S04]  /*0b40*/  LDG.E R15, desc[UR12][R2.64] ;  /* 0x0000000c020f7981 */ /* 0x000ee8000c1e1900 */
[----:B------:R-:W3:Y:S02]  /*0b50*/  LDG.E.CONSTANT R14, desc[UR12][R12.64] ;  /* 0x0000000c0c0e7981 */ /* 0x000ee4000c1e9900 */
[----:B---3--:R-:W-:-:S05]  /*0b60*/  FADD R15, R14, R15 ;  /* 0x0000000f0e0f7221 */ /* 0x008fca0000000000 */
[----:B------:R1:W-:Y:S04]  /*0b70*/  STG.E desc[UR12][R2.64], R15 ;  /* 0x0000000f02007986 */ /* 0x0003e8000c10190c */
[----:B------:R-:W3:Y:S02]  /*0b80*/  LDG.E R17, desc[UR12][R4.64] ;  /* 0x0000000c04117981 */ /* 0x000ee4000c1e1900 */
[----:B---3--:R-:W-:Y:S02]  /*0b90*/  FFMA R17, R14, R14, R17 ;  /* 0x0000000e0e117223 */ /* 0x008fe40000000011 */
[----:B------:R-:W3:Y:S04]  /*0ba0*/  LDG.E.CONSTANT R14, desc[UR12][R12.64+0x4] ;  /* 0x0000040c0c0e7981 */ /* 0x000ee8000c1e9900 */
[----:B------:R4:W-:Y:S04]  /*0bb0*/  STG.E desc[UR12][R4.64], R17 ;  /* 0x0000001104007986 */ /* 0x0009e8000c10190c */
[----:B------:R-:W3:Y:S02]  /*0bc0*/  LDG.E R19, desc[UR12][R2.64] ;  /* 0x0000000c02137981 */ /* 0x000ee4000c1e1900 */
[----:B---3--:R-:W-:-:S05]  /*0bd0*/  FADD R19, R14, R19 ;  /* 0x000000130e137221 */ /* 0x008fca0000000000 */
[----:B------:R3:W-:Y:S04]  /*0be0*/  STG.E desc[UR12][R2.64], R19 ;  /* 0x0000001302007986 */ /* 0x0007e8000c10190c */
[----:B------:R-:W5:Y:S02]  /*0bf0*/  LDG.E R21, desc[UR12][R4.64] ;  /* 0x0000000c04157981 */ /* 0x000f64000c1e1900 */
[----:B-----5:R-:W-:Y:S02]  /*0c00*/  FFMA R21, R14, R14, R21 ;  /* 0x0000000e0e157223 */ /* 0x020fe40000000015 */
[----:B------:R-:W5:Y:S04]  /*0c10*/  LDG.E.CONSTANT R14, desc[UR12][R12.64+0x8] ;  /* 0x0000080c0c0e7981 */ /* 0x000f68000c1e9900 */
[----:B------:R2:W-:Y:S04]  /*0c20*/  STG.E desc[UR12][R4.64], R21 ;  /* 0x0000001504007986 */ /* 0x0005e8000c10190c */
[----:B-1----:R-:W5:Y:S02]  /*0c30*/  LDG.E R15, desc[UR12][R2.64] ;  /* 0x0000000c020f7981 */ /* 0x002f64000c1e1900 */
[----:B-----5:R-:W-:-:S05]  /*0c40*/  FADD R15, R14, R15 ;  /* 0x0000000f0e0f7221 */ /* 0x020fca0000000000 */
[----:B------:R1:W-:Y:S04]  /*0c50*/  STG.E desc[UR12][R2.64], R15 ;  /* 0x0000000f02007986 */ /* 0x0003e8000c10190c */
[----:B----4-:R-:W4:Y:S02]  /*0c60*/  LDG.E R17, desc[UR12][R4.64] ;  /* 0x0000000c04117981 */ /* 0x010f24000c1e1900 */
[----:B----4-:R-:W-:Y:S02]  /*0c70*/  FFMA R17, R14, R14, R17 ;  /* 0x0000000e0e117223 */ /* 0x010fe40000000011 */
[----:B------:R-:W4:Y:S04]  /*0c80*/  LDG.E.CONSTANT R14, desc[UR12][R12.64+0xc] ;  /* 0x00000c0c0c0e7981 */ /* 0x000f28000c1e9900 */
[----:B------:R5:W-:Y:S04]  /*0c90*/  STG.E desc[UR12][R4.64], R17 ;  /* 0x0000001104007986 */ /* 0x000be8000c10190c */
[----:B---3--:R-:W4:Y:S02]  /*0ca0*/  LDG.E R19, desc[UR12][R2.64] ;  /* 0x0000000c02137981 */ /* 0x008f24000c1e1900 */
[----:B----4-:R-:W-:-:S05]  /*0cb0*/  FADD R19, R14, R19 ;  /* 0x000000130e137221 */ /* 0x010fca0000000000 */
[----:B------:R3:W-:Y:S04]  /*0cc0*/  STG.E desc[UR12][R2.64], R19 ;  /* 0x0000001302007986 */ /* 0x0007e8000c10190c */
[----:B--2---:R-:W2:Y:S02]  /*0cd0*/  LDG.E R21, desc[UR12][R4.64] ;  /* 0x0000000c04157981 */ /* 0x004ea4000c1e1900 */
[----:B--2---:R-:W-:Y:S02]  /*0ce0*/  FFMA R21, R14, R14, R21 ;  /* 0x0000000e0e157223 */ /* 0x004fe40000000015 */
[----:B------:R-:W2:Y:S04]  /*0cf0*/  LDG.E.CONSTANT R14, desc[UR12][R12.64+0x10] ;  /* 0x0000100c0c0e7981 */ /* 0x000ea8000c1e9900 */
[----:B------:R4:W-:Y:S04]  /*0d00*/  STG.E desc[UR12][R4.64], R21 ;  /* 0x0000001504007986 */ /* 0x0009e8000c10190c */
[----:B-1----:R-:W2:Y:S02]  /*0d10*/  LDG.E R15, desc[UR12][R2.64] ;  /* 0x0000000c020f7981 */ /* 0x002ea4000c1e1900 */
[----:B--2---:R-:W-:-:S05]  /*0d20*/  FADD R15, R14, R15 ;  /* 0x0000000f0e0f7221 */ /* 0x004fca0000000000 */
[----:B------:R1:W-:Y:S04]  /*0d30*/  STG.E desc[UR12][R2.64], R15 ;  /* 0x0000000f02007986 */ /* 0x0003e8000c10190c */
[----:B-----5:R-:W2:Y:S02]  /*0d40*/  LDG.E R17, desc[UR12][R4.64] ;  /* 0x0000000c04117981 */ /* 0x020ea4000c1e1900 */
[----:B--2---:R-:W-:Y:S02]  /*0d50*/  FFMA R17, R14, R14, R17 ;  /* 0x0000000e0e117223 */ /* 0x004fe40000000011 */
[----:B------:R-:W2:Y:S04]  /*0d60*/  LDG.E.CONSTANT R14, desc[UR12][R12.64+0x14] ;  /* 0x0000140c0c0e7981 */ /* 0x000ea8000c1e9900 */
[----:B------:R5:W-:Y:S04]  /*0d70*/  STG.E desc[UR12][R4.64], R17 ;  /* 0x0000001104007986 */ /* 0x000be8000c10190c */
[----:B---3--:R-:W2:Y:S02]  /*0d80*/  LDG.E R19, desc[UR12][R2.64] ;  /* 0x0000000c02137981 */ /* 0x008ea4000c1e1900 */
[----:B--2---:R-:W-:-:S05]  /*0d90*/  FADD R19, R14, R19 ;  /* 0x000000130e137221 */ /* 0x004fca0000000000 */
[----:B------:R2:W-:Y:S04]  /*0da0*/  STG.E desc[UR12][R2.64], R19 ;  /* 0x0000001302007986 */ /* 0x0005e8000c10190c */
[----:B----4-:R-:W3:Y:S02]  /*0db0*/  LDG.E R21, desc[UR12][R4.64] ;  /* 0x0000000c04157981 */ /* 0x010ee4000c1e1900 */
[----:B---3--:R-:W-:Y:S02]  /*0dc0*/  FFMA R21, R14, R14, R21 ;  /* 0x0000000e0e157223 */ /* 0x008fe40000000015 */
[----:B------:R-:W3:Y:S04]  /*0dd0*/  LDG.E.CONSTANT R14, desc[UR12][R12.64+0x18] ;  /* 0x0000180c0c0e7981 */ /* 0x000ee8000c1e9900 */
[----:B------:R4:W-:Y:S04]  /*0de0*/  STG.E desc[UR12][R4.64], R21 ;  /* 0x0000001504007986 */ /* 0x0009e8000c10190c */
[----:B-1----:R-:W3:Y:S02]  /*0df0*/  LDG.E R15, desc[UR12][R2.64] ;  /* 0x0000000c020f7981 */ /* 0x002ee4000c1e1900 */
[----:B---3--:R-:W-:-:S05]  /*0e00*/  FADD R15, R14, R15 ;  /* 0x0000000f0e0f7221 */ /* 0x008fca0000000000 */
[----:B------:R3:W-:Y:S04]  /*0e10*/  STG.E desc[UR12][R2.64], R15 ;  /* 0x0000000f02007986 */ /* 0x0007e8000c10190c */
[----:B-----5:R-:W5:Y:S02]  /*0e20*/  LDG.E R17, desc[UR12][R4.64] ;  /* 0x0000000c04117981 */ /* 0x020f64000c1e1900 */
[----:B-----5:R-:W-:Y:S02]  /*0e30*/  FFMA R17, R14, R14, R17 ;  /* 0x0000000e0e117223 */ /* 0x020fe40000000011 */
[----:B------:R-:W5:Y:S04]  /*0e40*/  LDG.E.CONSTANT R14, desc[UR12][R12.64+0x1c] ;  /* 0x00001c0c0c0e7981 */ /* 0x000f68000c1e9900 */
[----:B------:R3:W-:Y:S04]  /*0e50*/  STG.E desc[UR12][R4.64], R17 ;  /* 0x0000001104007986 */ /* 0x0007e8000c10190c */
[----:B--2---:R-:W5:Y:S02]  /*0e60*/  LDG.E R19, desc[UR12][R2.64] ;  /* 0x0000000c02137981 */ /* 0x004f64000c1e1900 */
[----:B-----5:R-:W-:-:S05]  /*0e70*/  FADD R19, R14, R19 ;  /* 0x000000130e137221 */ /* 0x020fca0000000000 */
[----:B------:R3:W-:Y:S04]  /*0e80*/  STG.E desc[UR12][R2.64], R19 ;  /* 0x0000001302007986 */ /* 0x0007e8000c10190c */
[----:B----4-:R-:W2:Y:S01]  /*0e90*/  LDG.E R21, desc[UR12][R4.64] ;  /* 0x0000000c04157981 */ /* 0x010ea2000c1e1900 */
[----:B------:R-:W-:Y:S01]  /*0ea0*/  UIADD3 UR5, UPT, UPT, UR5, 0x8, URZ ;  /* 0x0000000805057890 */ /* 0x000fe2000fffe0ff */
[----:B--2---:R-:W-:-:S05]  /*0eb0*/  FFMA R21, R14, R14, R21 ;  /* 0x0000000e0e157223 */ /* 0x004fca0000000015 */
[----:B------:R3:W-:Y:S06]  /*0ec0*/  STG.E desc[UR12][R4.64], R21 ;  /* 0x0000001504007986 */ /* 0x0007ec000c10190c */
.L_x_3:
[----:B------:R-:W-:Y:S05]  /*0ed0*/  BRA.U !UP0, `(.L_x_4) ;  /* 0x0000000108807547 */ /* 0x000fea000b800000 */
[----:B------:R-:W4:Y:S01]  /*0ee0*/  LDC.64 R12, c[0x0][0x390] ;  /* 0x0000e400ff0c7b82 */ /* 0x000f220000000a00 */
[----:B-1-3--:R-:W-:Y:S01]  /*0ef0*/  IADD3 R15, PT, PT, R10, UR5, RZ ;  /* 0x000000050a0f7c10 */ /* 0x00afe2000fffe0ff */
[----:B------:R-:W3:Y:S04]  /*0f00*/  LDG.E R14, desc[UR12][R2.64] ;  /* 0x0000000c020e7981 */ /* 0x000ee8000c1e1900 */
[----:B----4-:R-:W-:-:S05]  /*0f10*/  IMAD.WIDE R12, R15, 0x4, R12 ;  /* 0x000000040f0c7825 */ /* 0x010fca00078e020c */
[----:B------:R-:W3:Y:S04]  /*0f20*/  LDG.E.CONSTANT R17, desc[UR12][R12.64] ;  /* 0x0000000c0c117981 */ /* 0x000ee8000c1e9900 */
[----:B------:R-:W4:Y:S04]  /*0f30*/  LDG.E.CONSTANT R21, desc[UR12][R12.64+0x4] ;  /* 0x0000040c0c157981 */ /* 0x000f28000c1e9900 */
[----:B------:R-:W5:Y:S01]  /*0f40*/  LDG.E.CONSTANT R23, desc[UR12][R12.64+0x8] ;  /* 0x0000080c0c177981 */ /* 0x000f62000c1e9900 */
[----:B---3--:R-:W-:-:S05]  /*0f50*/  FADD R15, R17, R14 ;  /* 0x0000000e110f7221 */ /* 0x008fca0000000000 */
[----:B------:R5:W-:Y:S04]  /*0f60*/  STG.E desc[UR12][R2.64], R15 ;  /* 0x0000000f02007986 */ /* 0x000be8000c10190c */
[----:B------:R-:W3:Y:S02]  /*0f70*/  LDG.E R14, desc[UR12][R4.64] ;  /* 0x0000000c040e7981 */ /* 0x000ee4000c1e1900 */
[----:B---3--:R-:W-:-:S05]  /*0f80*/  FFMA R17, R17, R17, R14 ;  /* 0x0000001111117223 */ /* 0x008fca000000000e */
[----:B------:R1:W-:Y:S04]  /*0f90*/  STG.E desc[UR12][R4.64], R17 ;  /* 0x0000001104007986 */ /* 0x0003e8000c10190c */
[----:B------:R-:W4:Y:S02]  /*0fa0*/  LDG.E R14, desc[UR12][R2.64] ;  /* 0x0000000c020e7981 */ /* 0x000f24000c1e1900 */
[----:B----4-:R-:W-:-:S05]  /*0fb0*/  FADD R19, R21, R14 ;  /* 0x0000000e15137221 */ /* 0x010fca0000000000 */
[----:B------:R3:W-:Y:S04]  /*0fc0*/  STG.E desc[UR12][R2.64], R19 ;  /* 0x0000001302007986 */ /* 0x0007e8000c10190c */
[----:B------:R-:W4:Y:S02]  /*0fd0*/  LDG.E R14, desc[UR12][R4.64] ;  /* 0x0000000c040e7981 */ /* 0x000f24000c1e1900 */
[----:B----4-:R-:W-:-:S05]  /*0fe0*/  FFMA R21, R21, R21, R14 ;  /* 0x0000001515157223 */ /* 0x010fca000000000e */
[----:B------:R4:W-:Y:S04]  /*0ff0*/  STG.E desc[UR12][R4.64], R21 ;  /* 0x0000001504007986 */ /* 0x0009e8000c10190c */
[----:B------:R-:W5:Y:S02]  /*1000*/  LDG.E R14, desc[UR12][R2.64] ;  /* 0x0000000c020e7981 */ /* 0x000f64000c1e1900 */
[----:B-----5:R-:W-:-:S05]  /*1010*/  FADD R15, R23, R14 ;  /* 0x0000000e170f7221 */ /* 0x020fca0000000000 */
[----:B------:R0:W-:Y:S04]  /*1020*/  STG.E desc[UR12][R2.64], R15 ;  /* 0x0000000f02007986 */ /* 0x0001e8000c10190c */
[----:B------:R-:W1:Y:S02]  /*1030*/  LDG.E R14, desc[UR12][R4.64] ;  /* 0x0000000c040e7981 */ /* 0x000e64000c1e1900 */
[----:B-1----:R-:W-:Y:S02]  /*1040*/  FFMA R17, R23, R23, R14 ;  /* 0x0000001717117223 */ /* 0x002fe4000000000e */
[----:B------:R-:W3:Y:S04]  /*1050*/  LDG.E.CONSTANT R23, desc[UR12][R12.64+0xc] ;  /* 0x00000c0c0c177981 */ /* 0x000ee8000c1e9900 */
[----:B------:R1:W-:Y:S04]  /*1060*/  STG.E desc[UR12][R4.64], R17 ;  /* 0x0000001104007986 */ /* 0x0003e8000c10190c */
[----:B------:R-:W3:Y:S02]  /*1070*/  LDG.E R14, desc[UR12][R2.64] ;  /* 0x0000000c020e7981 */ /* 0x000ee4000c1e1900 */
[----:B---3--:R-:W-:-:S05]  /*1080*/  FADD R19, R23, R14 ;  /* 0x0000000e17137221 */ /* 0x008fca0000000000 */
[----:B------:R1:W-:Y:S04]  /*1090*/  STG.E desc[UR12][R2.64], R19 ;  /* 0x0000001302007986 */ /* 0x0003e8000c10190c */
[----:B------:R-:W4:Y:S01]  /*10a0*/  LDG.E R14, desc[UR12][R4.64] ;  /* 0x0000000c040e7981 */ /* 0x000f22000c1e1900 */
[----:B------:R-:W-:Y:S01]  /*10b0*/  UIADD3 UR5, UPT, UPT, UR5, 0x4, URZ ;  /* 0x0000000405057890 */ /* 0x000fe2000fffe0ff */
[----:B----4-:R-:W-:-:S05]  /*10c0*/  FFMA R21, R23, R23, R14 ;  /* 0x0000001717157223 */ /* 0x010fca000000000e */
[----:B0-----:R1:W-:Y:S06]  /*10d0*/  STG.E desc[UR12][R4.64], R21 ;  /* 0x0000001504007986 */ /* 0x0013ec000c10190c */
.L_x_4:
[----:B------:R-:W-:-:S05]  /*10e0*/  IADD3 R13, PT, PT, R10, UR5, RZ ;  /* 0x000000050a0d7c10 */ /* 0x000fca000fffe0ff */
[----:B0-----:R-:W-:Y:S02]  /*10f0*/  IMAD.WIDE R6, R13, 0x4, R6 ;  /* 0x000000040d067825 */ /* 0x001fe400078e0206 */
[----:B-1----:R-:W4:Y:S04]  /*1100*/  LDG.E R13, desc[UR12][R2.64] ;  /* 0x0000000c020d7981 */ /* 0x002f28000c1e1900 */
[----:B------:R-:W4:Y:S02]  /*1110*/  LDG.E.CONSTANT R10, desc[UR12][R6.64] ;  /* 0x0000000c060a7981 */ /* 0x000f24000c1e9900 */
[----:B----4-:R-:W-:-:S05]  /*1120*/  FADD R13, R10, R13 ;  /* 0x0000000d0a0d7221 */ /* 0x010fca0000000000 */
[----:B------:R0:W-:Y:S04]  /*1130*/  STG.E desc[UR12][R2.64], R13 ;  /* 0x0000000d02007986 */ /* 0x0001e8000c10190c */
[----:B---3--:R-:W3:Y:S01]  /*1140*/  LDG.E R15, desc[UR12][R4.64] ;  /* 0x0000000c040f7981 */ /* 0x008ee2000c1e1900 */
[----:B--2---:R-:W-:Y:S02]  /*1150*/  ULOP3.LUT UP1, URZ, UR9, 0x1, URZ, 0xc0, !UPT ;  /* 0x0000000109ff7892 */ /* 0x004fe4000f82c0ff */
[----:B------:R-:W-:Y:S02]  /*1160*/  UISETP.NE.AND UP2, UPT, UR4, UR9, UPT ;  /* 0x000000090400728c */ /* 0x000fe4000bf45270 */
[----:B------:R-:W-:Y:S01]  /*1170*/  UIADD3 UR4, UPT, UPT, UR4, 0x1, URZ ;  /* 0x0000000104047890 */ /* 0x000fe2000fffe0ff */
[----:B---3--:R-:W-:-:S05]  /*1180*/  FFMA R15, R10, R10, R15 ;  /* 0x0000000a0a0f7223 */ /* 0x008fca000000000f */
[----:B------:R0:W-:Y:S01]  /*1190*/  STG.E desc[UR12][R4.64], R15 ;  /* 0x0000000f04007986 */ /* 0x0001e2000c10190c */
[----:B------:R-:W-:Y:S05]  /*11a0*/  BRA.U !UP1, `(.L_x_5) ;  /* 0x0000000109387547 */ /* 0x000fea000b800000 */
[----:B------:R-:W2:Y:S04]  /*11b0*/  LDG.E.CONSTANT R10, desc[UR12][R6.64+0x4] ;  /* 0x0000040c060a7981 */ /* 0x000ea8000c1e9900 */
[----:B0-----:R-:W2:Y:S02]  /*11c0*/  LDG.E R13, desc[UR12][R2.64] ;  /* 0x0000000c020d7981 */ /* 0x001ea4000c1e1900 */
[----:B--2---:R-:W-:-:S05]  /*11d0*/  FADD R13, R10, R13 ;  /* 0x0000000d0a0d7221 */ /* 0x004fca0000000000 */
        /* <DEDUP_REMOVED lines=8> */
[----:B------:R-:W2:Y:S02]  /*1260*/  LDG.E R19, desc[UR12][R4.64] ;  /* 0x0000000c04137981 */ /* 0x000ea4000c1e1900 */
[----:B--2---:R-:W-:-:S05]  /*1270*/  FFMA R19, R10, R10, R19 ;  /* 0x0000000a0a137223 */ /* 0x004fca0000000013 */
[----:B------:R1:W-:Y:S02]  /*1280*/  STG.E desc[UR12][R4.64], R19 ;  /* 0x0000001304007986 */ /* 0x0003e4000c10190c */
.L_x_5:
[----:B------:R-:W-:Y:S05]  /*1290*/  BRA.U UP2, `(.L_x_6) ;  /* 0xfffffff102047547 */ /* 0x000fea000b83ffff */
.L_x_0:
[----:B01----:R-:W0:Y:S08]  /*12a0*/  LDC.64 R2, c[0x0][0x398] ;  /* 0x0000e600ff027b82 */ /* 0x003e300000000a00 */
[----:B------:R-:W1:Y:S01]  /*12b0*/  LDC.64 R4, c[0x0][0x3a0] ;  /* 0x0000e800ff047b82 */ /* 0x000e620000000a00 */
[----:B0-----:R-:W-:-:S05]  /*12c0*/  IMAD.WIDE R2, R9, 0x4, R2 ;  /* 0x0000000409027825 */ /* 0x001fca00078e0202 */
[----:B------:R-:W2:Y:S01]  /*12d0*/  LDG.E R6, desc[UR12][R2.64] ;  /* 0x0000000c02067981 */ /* 0x000ea2000c1e1900 */
[----:B-1----:R-:W-:Y:S01]  /*12e0*/  IMAD.WIDE R4, R9, 0x4, R4 ;  /* 0x0000000409047825 */ /* 0x002fe200078e0204 */
[----:B------:R-:W-:-:S03]  /*12f0*/  UIADD3 UR11, UPT, UPT, UR11, 0x1, URZ ;  /* 0x000000010b0b7890 */ /* 0x000fc6000fffe0ff */
[----:B--2---:R-:W-:-:S05]  /*1300*/  FMUL R7, R6, R6 ;  /* 0x0000000606077220 */ /* 0x004fca0000400000 */
[----:B------:R2:W-:Y:S04]  /*1310*/  STG.E desc[UR12][R2.64], R7 ;  /* 0x0000000702007986 */ /* 0x0005e8000c10190c */
[----:B------:R-:W3:Y:S01]  /*1320*/  LDG.E R9, desc[UR12][R4.64] ;  /* 0x0000000c04097981 */ /* 0x000ee2000c1e1900 */
[----:B------:R-:W-:-:S06]  /*1330*/  UIADD3 UR4, UPT, UPT, UR11, UR9, URZ ;  /* 0x000000090b047290 */ /* 0x000fcc000fffe0ff */
[----:B------:R-:W-:Y:S01]  /*1340*/  ISETP.LE.AND P0, PT, R11, UR4, PT ;  /* 0x000000040b007c0c */ /* 0x000fe2000bf03270 */
[----:B---3--:R-:W-:-:S05]  /*1350*/  FMUL R9, R8, R9 ;  /* 0x0000000908097220 */ /* 0x008fca0000400000 */
[----:B------:R2:W-:Y:S07]  /*1360*/  STG.E desc[UR12][R4.64], R9 ;  /* 0x0000000904007986 */ /* 0x0005ee000c10190c */
[----:B------:R-:W-:Y:S05]  /*1370*/  @!P0 BRA `(.L_x_7) ;  /* 0xffffffec00a08947 */ /* 0x000fea000383ffff */
[----:B------:R-:W-:Y:S05]  /*1380*/  EXIT ;  /* 0x000000000000794d */ /* 0x000fea0003800000 */
.L_x_8:
[----:B------:R-:W-:-:S00]  /*1390*/  BRA `(.L_x_8) ;  /* 0xfffffffc00fc7947 */ /* 0x000fc0000383ffff */
[----:B------:R-:W-:-:S00]  /*13a0*/  NOP ;  /* 0x0000000000007918 */ /* 0x000fc00000000000 */
        /* <DEDUP_REMOVED lines=13> */
.L_x_43:


//--------------------- .text.SemblanceMax        --------------------------
	.section	.text.SemblanceMax,"ax",@progbits
	.align	128
        .global         SemblanceMax
        .type           SemblanceMax,@function
        .size           SemblanceMax,(.L_x_44 - SemblanceMax)
        .other          SemblanceMax,@"STO_CUDA_ENTRY STV_DEFAULT"
SemblanceMax:
.text.SemblanceMax:
[----:B------:R-:W-:Y:S01]  /*0000*/  LDC R1, c[0x0][0x37c] ;  /* 0x0000df00ff017b82 */ /* 0x000fe20000000800 */
[----:B------:R-:W0:Y:S07]  /*0010*/  S2R R10, SR_TID.Y ;  /* 0x00000000000a7919 */ /* 0x000e2e0000002200 */
[----:B------:R-:W1:Y:S01]  /*0020*/  S2UR UR4, SR_CTAID.Y ;  /* 0x00000000000479c3 */ /* 0x000e620000002600 */
[----:B------:R-:W2:Y:S07]  /*0030*/  S2R R0, SR_TID.X ;  /* 0x0000000000007919 */ /* 0x000eae0000002100 */
[----:B------:R-:W2:Y:S01]  /*0040*/  LDC R9, c[0x0][0x360] ;  /* 0x0000d800ff097b82 */ /* 0x000ea20000000800 */
[----:B------:R-:W1:Y:S07]  /*0050*/  LDCU UR5, c[0x0][0x364] ;  /* 0x00006c80ff0577ac */ /* 0x000e6e0008000800 */
[----:B------:R-:W2:Y:S08]  /*0060*/  S2UR UR6, SR_CTAID.X ;  /* 0x00000000000679c3 */ /* 0x000eb00000002500 */
[----:B------:R-:W3:Y:S01]  /*0070*/  LDC.64 R6, c[0x0][0x380] ;  /* 0x0000e000ff067b82 */ /* 0x000ee20000000a00 */
[----:B-1----:R-:W-:-:S06]  /*0080*/  UIMAD UR4, UR4, UR5, URZ ;  /* 0x00000005040472a4 */ /* 0x002fcc000f8e02ff */
[----:B0-----:R-:W-:Y:S01]  /*0090*/  IADD3 R8, PT, PT, R10, UR4, RZ ;  /* 0x000000040a087c10 */ /* 0x001fe2000fffe0ff */
[----:B--2---:R-:W-:-:S03]  /*00a0*/  IMAD R9, R9, UR6, R0 ;  /* 0x0000000609097c24 */ /* 0x004fc6000f8e0200 */
[----:B---3--:R-:W-:-:S04]  /*00b0*/  ISETP.GE.AND P0, PT, R8, R7, PT ;  /* 0x000000070800720c */ /* 0x008fc80003f06270 */
[----:B------:R-:W-:-:S13]  /*00c0*/  ISETP.GE.OR P0, PT, R9, R6, P0 ;  /* 0x000000060900720c */ /* 0x000fda0000706670 */
[----:B------:R-:W-:Y:S05]  /*00d0*/  @P0 EXIT ;  /* 0x000000000000094d */ /* 0x000fea0003800000 */
[----:B------:R-:W0:Y:S02]  /*00e0*/  LDC R15, c[0x0][0x388] ;  /* 0x0000e200ff0f7b82 */ /* 0x000e240000000800 */
[----:B0-----:R-:W-:-:S13]  /*00f0*/  ISETP.GE.AND P0, PT, R15, 0x1, PT ;  /* 0x000000010f00780c */ /* 0x001fda0003f06270 */
[----:B------:R-:W-:Y:S05]  /*0100*/  @!P0 EXIT ;  /* 0x000000000000894d */ /* 0x000fea0003800000 */
[C---:B------:R-:W-:Y:S01]  /*0110*/  ISETP.GE.U32.AND P1, PT, R15.reuse, 0x4, PT ;  /* 0x000000040f00780c */ /* 0x040fe20003f26070 */
[----:B------:R-:W0:Y:S01]  /*0120*/  LDCU.64 UR6, c[0x0][0x358] ;  /* 0x00006b00ff0677ac */ /* 0x000e220008000a00 */
[----:B------:R-:W-:Y:S01]  /*0130*/  LOP3.LUT R0, R15, 0x3, RZ, 0xc0, !PT ;  /* 0x000000030f007812 */ /* 0x000fe200078ec0ff */
[-C--:B------:R-:W-:Y:S02]  /*0140*/  IMAD R13, R8, R6.reuse, R9 ;  /* 0x00000006080d7224 */ /* 0x080fe400078e0209 */
[----:B------:R-:W-:Y:S01]  /*0150*/  IMAD R11, R7, R6, RZ ;  /* 0x00000006070b7224 */ /* 0x000fe200078e02ff */
[----:B------:R-:W-:-:S07]  /*0160*/  ISETP.NE.AND P0, PT, R0, RZ, PT ;  /* 0x000000ff0000720c */ /* 0x000fce0003f05270 */
[----:B------:R-:W-:Y:S06]  /*0170*/  @!P1 BRA `(.L_x_9) ;  /* 0x0000000000e89947 */ /* 0x000fec0003800000 */
[----:B------:R-:W1:Y:S01]  /*0180*/  LDC.64 R2, c[0x0][0x390] ;  /* 0x0000e400ff027b82 */ /* 0x000e620000000a00 */
[C---:B------:R-:W-:Y:S01]  /*0190*/  LEA R14, R7.reuse, R8, 0x1 ;  /* 0x00000008070e7211 */ /* 0x040fe200078e08ff */
[C---:B------:R-:W-:Y:S01]  /*01a0*/  IMAD R8, R7.reuse, 0x3, R8 ;  /* 0x0000000307087824 */ /* 0x040fe200078e0208 */
[----:B------:R-:W-:Y:S02]  /*01b0*/  IADD3 R7, PT, PT, R7, UR4, R10 ;  /* 0x0000000407077c10 */ /* 0x000fe4000fffe00a */
[----:B------:R-:W-:Y:S01]  /*01c0*/  LOP3.LUT R15, R15, 0x7ffffffc, RZ, 0xc0, !PT ;  /* 0x7ffffffc0f0f7812 */ /* 0x000fe200078ec0ff */
[-CC-:B------:R-:W-:Y:S02]  /*01d0*/  IMAD R14, R14, R6.reuse, R9.reuse ;  /* 0x000000060e0e7224 */ /* 0x180fe400078e0209 */
[----:B------:R-:W2:Y:S01]  /*01e0*/  LDC.64 R4, c[0x0][0x398] ;  /* 0x0000e600ff047b82 */ /* 0x000ea20000000a00 */
[-CC-:B------:R-:W-:Y:S01]  /*01f0*/  IMAD R12, R8, R6.reuse, R9.reuse ;  /* 0x00000006080c7224 */ /* 0x180fe200078e0209 */
[----:B------:R-:W-:Y:S01]  /*0200*/  IADD3 R15, PT, PT, -R15, RZ, RZ ;  /* 0x000000ff0f0f7210 */ /* 0x000fe20007ffe1ff */
[----:B------:R-:W-:-:S07]  /*0210*/  IMAD R10, R7, R6, R9 ;  /* 0x00000006070a7224 */ /* 0x000fce00078e0209 */
.L_x_10:
[----:B-1----:R-:W-:-:S04]  /*0220*/  IMAD.WIDE R8, R13, 0x4, R2 ;  /* 0x000000040d087825 */ /* 0x002fc800078e0202 */
[----:B--2---:R-:W-:Y:S01]  /*0230*/  IMAD.WIDE R16, R13, 0x4, R4 ;  /* 0x000000040d107825 */ /* 0x004fe200078e0204 */
[----:B0-----:R-:W2:Y:S04]  /*0240*/  LDG.E.CONSTANT R27, desc[UR6][R8.64] ;  /* 0x00000006081b7981 */ /* 0x001ea8000c1e9900 */
[----:B------:R-:W2:Y:S01]  /*0250*/  LDG.E R6, desc[UR6][R16.64] ;  /* 0x0000000610067981 */ /* 0x000ea2000c1e1900 */
[----:B------:R-:W-:-:S05]  /*0260*/  IMAD.WIDE R18, R11, 0x4, R8 ;  /* 0x000000040b127825 */ /* 0x000fca00078e0208 */
[----:B------:R-:W3:Y:S01]  /*0270*/  LDG.E.CONSTANT R29, desc[UR6][R18.64] ;  /* 0x00000006121d7981 */ /* 0x000ee2000c1e9900 */
[----:B--2---:R-:W-:Y:S01]  /*0280*/  FSETP.GT.AND P1, PT, R27, R6, PT ;  /* 0x000000061b00720b */ /* 0x004fe20003f24000 */
[----:B------:R-:W-:-:S12]  /*0290*/  IMAD.WIDE R6, R11, 0x4, R16 ;  /* 0x000000040b067825 */ /* 0x000fd800078e0210 */
[----:B------:R-:W0:Y:S01]  /*02a0*/  @P1 LDC.64 R22, c[0x0][0x3a0] ;  /* 0x0000e800ff161b82 */ /* 0x000e220000000a00 */
[----:B------:R1:W-:Y:S07]  /*02b0*/  @P1 STG.E desc[UR6][R16.64], R27 ;  /* 0x0000001b10001986 */ /* 0x0003ee000c101906 */
[----:B------:R-:W2:Y:S01]  /*02c0*/  @P1 LDC R26, c[0x0][0x38c] ;  /* 0x0000e300ff1a1b82 */ /* 0x000ea20000000800 */
[----:B0-----:R-:W-:-:S05]  /*02d0*/  @P1 IMAD.WIDE R22, R13, 0x4, R22 ;  /* 0x000000040d161825 */ /* 0x001fca00078e0216 */
[----:B--2---:R0:W-:Y:S04]  /*02e0*/  @P1 STG.E desc[UR6][R22.64], R26 ;  /* 0x0000001a16001986 */ /* 0x0041e8000c101906 */
[----:B------:R-:W3:Y:S01]  /*02f0*/  LDG.E R8, desc[UR6][R6.64] ;  /* 0x0000000606087981 */ /* 0x000ee2000c1e1900 */
[----:B------:R-:W-:-:S05]  /*0300*/  IMAD.WIDE R20, R11, 0x4, R18 ;  /* 0x000000040b147825 */ /* 0x000fca00078e0212 */
[----:B-1----:R-:W2:Y:S01]  /*0310*/  LDG.E.CONSTANT R27, desc[UR6][R20.64] ;  /* 0x00000006141b7981 */ /* 0x002ea2000c1e9900 */
[----:B---3--:R-:W-:-:S13]  /*0320*/  FSETP.GT.AND P1, PT, R29, R8, PT ;  /* 0x000000081d00720b */ /* 0x008fda0003f24000 */
[----:B------:R-:W1:Y:S08]  /*0330*/  @P1 LDC.64 R24, c[0x0][0x3a0] ;  /* 0x0000e800ff181b82 */ /* 0x000e700000000a00 */
[----:B------:R-:W3:Y:S01]  /*0340*/  @P1 LDC R28, c[0x0][0x38c] ;  /* 0x0000e300ff1c1b82 */ /* 0x000ee20000000800 */
[----:B------:R-:W-:Y:S01]  /*0350*/  IMAD.WIDE R8, R11, 0x4, R6 ;  /* 0x000000040b087825 */ /* 0x000fe200078e0206 */
[----:B------:R4:W-:Y:S03]  /*0360*/  @P1 STG.E desc[UR6][R6.64], R29 ;  /* 0x0000001d06001986 */ /* 0x0009e6000c101906 */
[----:B-1----:R-:W-:-:S05]  /*0370*/  @P1 IMAD.WIDE R24, R10, 0x4, R24 ;  /* 0x000000040a181825 */ /* 0x002fca00078e0218 */
[----:B---3--:R3:W-:Y:S04]  /*0380*/  @P1 STG.E desc[UR6][R24.64], R28 ;  /* 0x0000001c18001986 */ /* 0x0087e8000c101906 */
[----:B------:R-:W2:Y:S01]  /*0390*/  LDG.E R16, desc[UR6][R8.64] ;  /* 0x0000000608107981 */ /* 0x000ea2000c1e1900 */
[----:B------:R-:W-:Y:S01]  /*03a0*/  IMAD.WIDE R18, R11, 0x4, R8 ;  /* 0x000000040b127825 */ /* 0x000fe200078e0208 */
[----:B--2---:R-:W-:-:S13]  /*03b0*/  FSETP.GT.AND P1, PT, R27, R16, PT ;  /* 0x000000101b00720b */ /* 0x004fda0003f24000 */
[----:B0-----:R-:W0:Y:S08]  /*03c0*/  @P1 LDC.64 R22, c[0x0][0x3a0] ;  /* 0x0000e800ff161b82 */ /* 0x001e300000000a00 */
[----:B------:R-:W1:Y:S01]  /*03d0*/  @P1 LDC R26, c[0x0][0x38c] ;  /* 0x0000e300ff1a1b82 */ /* 0x000e620000000800 */
[----:B------:R-:W-:Y:S01]  /*03e0*/  IMAD.WIDE R16, R11, 0x4, R20 ;  /* 0x000000040b107825 */ /* 0x000fe200078e0214 */
[----:B------:R3:W-:Y:S05]  /*03f0*/  @P1 STG.E desc[UR6][R8.64], R27 ;  /* 0x0000001b08001986 */ /* 0x0007ea000c101906 */
[----:B------:R2:W5:Y:S01]  /*0400*/  LDG.E.CONSTANT R17, desc[UR6][R16.64] ;  /* 0x0000000610117981 */ /* 0x000562000c1e9900 */
[----:B0-----:R-:W-:-:S05]  /*0410*/  @P1 IMAD.WIDE R22, R14, 0x4, R22 ;  /* 0x000000040e161825 */ /* 0x001fca00078e0216 */
[----:B-1----:R3:W-:Y:S04]  /*0420*/  @P1 STG.E desc[UR6][R22.64], R26 ;  /* 0x0000001a16001986 */ /* 0x0027e8000c101906 */
[----:B----4-:R-:W5:Y:S01]  /*0430*/  LDG.E R6, desc[UR6][R18.64] ;  /* 0x0000000612067981 */ /* 0x010f62000c1e1900 */
[----:B------:R-:W-:Y:S02]  /*0440*/  IADD3 R15, PT, PT, R15, 0x4, RZ ;  /* 0x000000040f0f7810 */ /* 0x000fe40007ffe0ff */
[C-C-:B--2---:R-:W-:Y:S01]  /*0450*/  IADD3 R16, PT, PT, R11.reuse, R13, R11.reuse ;  /* 0x0000000d0b107210 */ /* 0x144fe20007ffe00b */
[C---:B------:R-:W-:Y:S01]  /*0460*/  IMAD R10, R11.reuse, 0x4, R10 ;  /* 0x000000040b0a7824 */ /* 0x040fe200078e020a */
[C---:B------:R-:W-:Y:S02]  /*0470*/  LEA R14, R11.reuse, R14, 0x2 ;  /* 0x0000000e0b0e7211 */ /* 0x040fe400078e10ff */
[----:B------:R-:W-:-:S02]  /*0480*/  IADD3 R13, PT, PT, R11, R16, R11 ;  /* 0x000000100b0d7210 */ /* 0x000fc40007ffe00b */
[----:B-----5:R-:W-:-:S13]  /*0490*/  FSETP.GT.AND P1, PT, R17, R6, PT ;  /* 0x000000061100720b */ /* 0x020fda0003f24000 */
[----:B------:R-:W0:Y:S08]  /*04a0*/  @P1 LDC.64 R6, c[0x0][0x3a0] ;  /* 0x0000e800ff061b82 */ /* 0x000e300000000a00 */
[----:B------:R-:W1:Y:S01]  /*04b0*/  @P1 LDC R21, c[0x0][0x38c] ;  /* 0x0000e300ff151b82 */ /* 0x000e620000000800 */
[----:B------:R3:W-:Y:S01]  /*04c0*/  @P1 STG.E desc[UR6][R18.64], R17 ;  /* 0x0000001112001986 */ /* 0x0007e2000c101906 */
[----:B0-----:R-:W-:-:S05]  /*04d0*/  @P1 IMAD.WIDE R6, R12, 0x4, R6 ;  /* 0x000000040c061825 */ /* 0x001fca00078e0206 */
[----:B-1----:R3:W-:Y:S01]  /*04e0*/  @P1 STG.E desc[UR6][R6.64], R21 ;  /* 0x0000001506001986 */ /* 0x0027e2000c101906 */
[----:B------:R-:W-:Y:S02]  /*04f0*/  ISETP.NE.AND P1, PT, R15, RZ, PT ;  /* 0x000000ff0f00720c */ /* 0x000fe40003f25270 */
[----:B------:R-:W-:-:S11]  /*0500*/  LEA R12, R11, R12, 0x2 ;  /* 0x0000000c0b0c7211 */ /* 0x000fd600078e10ff */
[----:B---3--:R-:W-:Y:S05]  /*0510*/  @P1 BRA `(.L_x_10) ;  /* 0xfffffffc00401947 */ /* 0x008fea000383ffff */
.L_x_9:
[----:B0-----:R-:W-:Y:S05]  /*0520*/  @!P0 EXIT ;  /* 0x000000000000894d */ /* 0x001fea0003800000 */
[----:B------:R-:W0:Y:S01]  /*0530*/  LDC.64 R16, c[0x0][0x390] ;  /* 0x0000e400ff107b82 */ /* 0x000e220000000a00 */
[----:B------:R-:W-:-:S07]  /*0540*/  IMAD.MOV R0, RZ, RZ, -R0 ;  /* 0x000000ffff007224 */ /* 0x000fce00078e0a00 */
[----:B------:R-:W1:Y:S08]  /*0550*/  LDC.64 R14, c[0x0][0x398] ;  /* 0x0000e600ff0e7b82 */ /* 0x000e700000000a00 */
[----:B------:R-:W2:Y:S02]  /*0560*/  LDC.64 R8, c[0x0][0x3a0] ;  /* 0x0000e800ff087b82 */ /* 0x000ea40000000a00 */
.L_x_11:
[----:B0-----:R-:W-:-:S04]  /*0570*/  IMAD.WIDE R6, R13, 0x4, R16 ;  /* 0x000000040d067825 */ /* 0x001fc800078e0210 */
[----:B-1----:R-:W-:Y:S02]  /*0580*/  IMAD.WIDE R4, R13, 0x4, R14 ;  /* 0x000000040d047825 */ /* 0x002fe400078e020e */
[----:B------:R-:W3:Y:S04]  /*0590*/  LDG.E.CONSTANT R7, desc[UR6][R6.64] ;  /* 0x0000000606077981 */ /* 0x000ee8000c1e9900 */
[----:B------:R-:W3:Y:S01]  /*05a0*/  LDG.E R2, desc[UR6][R4.64] ;  /* 0x0000000604027981 */ /* 0x000ee2000c1e1900 */
[----:B------:R-:W-:Y:S02]  /*05b0*/  IADD3 R0, PT, PT, R0, 0x1, RZ ;  /* 0x0000000100007810 */ /* 0x000fe40007ffe0ff */
[----:B---3--:R-:W-:Y:S01]  /*05c0*/  FSETP.GT.AND P0, PT, R7, R2, PT ;  /* 0x000000020700720b */ /* 0x008fe20003f04000 */
[----:B--2---:R-:W-:Y:S01]  /*05d0*/  IMAD.WIDE R2, R13, 0x4, R8 ;  /* 0x000000040d027825 */ /* 0x004fe200078e0208 */
[----:B------:R-:W-:-:S11]  /*05e0*/  IADD3 R13, PT, PT, R11, R13, RZ ;  /* 0x0000000d0b0d7210 */ /* 0x000fd60007ffe0ff */
[----:B------:R-:W0:Y:S01]  /*05f0*/  @P0 LDC R19, c[0x0][0x38c] ;  /* 0x0000e300ff130b82 */ /* 0x000e220000000800 */
[----:B------:R3:W-:Y:S04]  /*0600*/  @P0 STG.E desc[UR6][R4.64], R7 ;  /* 0x0000000704000986 */ /* 0x0007e8000c101906 */
[----:B0-----:R3:W-:Y:S01]  /*0610*/  @P0 STG.E desc[UR6][R2.64], R19 ;  /* 0x0000001302000986 */ /* 0x0017e2000c101906 */
[----:B------:R-:W-:-:S13]  /*0620*/  ISETP.NE.AND P0, PT, R0, RZ, PT ;  /* 0x000000ff0000720c */ /* 0x000fda0003f05270 */
[----:B---3--:R-:W-:Y:S05]  /*0630*/  @P0 BRA `(.L_x_11) ;  /* 0xfffffffc00cc0947 */ /* 0x008fea000383ffff */
[----:B------:R-:W-:Y:S05]  /*0640*/  EXIT ;  /* 0x000000000000794d */ /* 0x000fea0003800000 */
.L_x_12:
        /* <DEDUP_REMOVED lines=11> */
.L_x_44:


//--------------------- .text.SemblanceDiv        --------------------------
	.section	.text.SemblanceDiv,"ax",@progbits
	.align	128
        .global         SemblanceDiv
        .type           SemblanceDiv,@function
        .size           SemblanceDiv,(.L_x_42 - SemblanceDiv)
        .other          SemblanceDiv,@"STO_CUDA_ENTRY STV_DEFAULT"
SemblanceDiv:
.text.SemblanceDiv:
[----:B------:R-:W-:Y:S01]  /*0000*/  LDC R1, c[0x0][0x37c] ;  /* 0x0000df00ff017b82 */ /* 0x000fe20000000800 */
[----:B------:R-:W0:Y:S07]  /*0010*/  S2R R5, SR_TID.Y ;  /* 0x0000000000057919 */ /* 0x000e2e0000002200 */
[----:B------:R-:W1:Y:S01]  /*0020*/  LDC R3, c[0x0][0x360] ;  /* 0x0000d800ff037b82 */ /* 0x000e620000000800 */
[----:B------:R-:W1:Y:S07]  /*0030*/  S2R R2, SR_TID.X ;  /* 0x0000000000027919 */ /* 0x000e6e0000002100 */
[----:B------:R-:W0:Y:S08]  /*0040*/  S2UR UR5, SR_CTAID.Y ;  /* 0x00000000000579c3 */ /* 0x000e300000002600 */
[----:B------:R-:W0:Y:S08]  /*0050*/  LDC R0, c[0x0][0x364] ;  /* 0x0000d900ff007b82 */ /* 0x000e300000000800 */
[----:B------:R-:W1:Y:S08]  /*0060*/  S2UR UR4, SR_CTAID.X ;  /* 0x00000000000479c3 */ /* 0x000e700000002500 */
[----:B------:R-:W2:Y:S01]  /*0070*/  LDC.64 R8, c[0x0][0x380] ;  /* 0x0000e000ff087b82 */ /* 0x000ea20000000a00 */
[----:B0-----:R-:W-:-:S02]  /*0080*/  IMAD R0, R0, UR5, R5 ;  /* 0x0000000500007c24 */ /* 0x001fc4000f8e0205 */
[----:B-1----:R-:W-:-:S03]  /*0090*/  IMAD R3, R3, UR4, R2 ;  /* 0x0000000403037c24 */ /* 0x002fc6000f8e0202 */
[----:B--2---:R-:W-:-:S04]  /*00a0*/  ISETP.GE.AND P0, PT, R0, R9, PT ;  /* 0x000000090000720c */ /* 0x004fc80003f06270 */
[----:B------:R-:W-:-:S13]  /*00b0*/  ISETP.GE.OR P0, PT, R3, R8, P0 ;  /* 0x000000080300720c */ /* 0x000fda0000706670 */
[----:B------:R-:W-:Y:S05]  /*00c0*/  @P0 EXIT ;  /* 0x000000000000094d */ /* 0x000fea0003800000 */
[----:B------:R-:W0:Y:S02]  /*00d0*/  LDC R4, c[0x0][0x388] ;  /* 0x0000e200ff047b82 */ /* 0x000e240000000800 */
[----:B0-----:R-:W-:-:S13]  /*00e0*/  ISETP.GE.AND P0, PT, R4, 0x1, PT ;  /* 0x000000010400780c */ /* 0x001fda0003f06270 */
[----:B------:R-:W-:Y:S05]  /*00f0*/  @!P0 EXIT ;  /* 0x000000000000894d */ /* 0x000fea0003800000 */
[----:B------:R-:W-:Y:S01]  /*0100*/  ISETP.GE.U32.AND P0, PT, R4, 0x4, PT ;  /* 0x000000040400780c */ /* 0x000fe20003f06070 */
[----:B------:R-:W0:Y:S01]  /*0110*/  LDCU.64 UR4, c[0x0][0x358] ;  /* 0x00006b00ff0477ac */ /* 0x000e220008000a00 */
[-C--:B------:R-:W-:Y:S01]  /*0120*/  IMAD R6, R0, R8.reuse, R3 ;  /* 0x0000000800067224 */ /* 0x080fe200078e0203 */
[----:B------:R-:W-:Y:S01]  /*0130*/  LOP3.LUT R5, R4, 0x3, RZ, 0xc0, !PT ;  /* 0x0000000304057812 */ /* 0x000fe200078ec0ff */
[----:B------:R-:W-:-:S09]  /*0140*/  IMAD R7, R9, R8, RZ ;  /* 0x0000000809077224 */ /* 0x000fd200078e02ff */
[----:B------:R-:W-:Y:S05]  /*0150*/  @!P0 BRA `(.L_x_13) ;  /* 0x0000000400988947 */ /* 0x000fea0003800000 */
[----:B------:R-:W1:Y:S01]  /*0160*/  LDC.64 R12, c[0x0][0x3a0] ;  /* 0x0000e800ff0c7b82 */ /* 0x000e620000000a00 */
[----:B------:R-:W-:-:S04]  /*0170*/  LOP3.LUT R4, R4, 0x7ffffffc, RZ, 0xc0, !PT ;  /* 0x7ffffffc04047812 */ /* 0x000fc800078ec0ff */
[----:B------:R-:W-:-:S03]  /*0180*/  IADD3 R4, PT, PT, -R4, RZ, RZ ;  /* 0x000000ff04047210 */ /* 0x000fc60007ffe1ff */
[----:B------:R-:W2:Y:S08]  /*0190*/  LDC.64 R10, c[0x0][0x390] ;  /* 0x0000e400ff0a7b82 */ /* 0x000eb00000000a00 */
[----:B------:R-:W3:Y:S02]  /*01a0*/  LDC.64 R8, c[0x0][0x398] ;  /* 0x0000e600ff087b82 */ /* 0x000ee40000000a00 */
.L_x_22:
[----:B---3--:R-:W-:-:S05]  /*01b0*/  IMAD.WIDE R16, R6, 0x4, R8 ;  /* 0x0000000406107825 */ /* 0x008fca00078e0208 */
[----:B0-----:R-:W3:Y:S01]  /*01c0*/  LDG.E.CONSTANT R0, desc[UR4][R16.64] ;  /* 0x0000000410007981 */ /* 0x001ee2000c1e9900 */
[----:B--2---:R-:W-:-:S05]  /*01d0*/  IMAD.WIDE R18, R6, 0x4, R10 ;  /* 0x0000000406127825 */ /* 0x004fca00078e020a */
[----:B----4-:R-:W2:Y:S01]  /*01e0*/  LDG.E.CONSTANT R3, desc[UR4][R18.64] ;  /* 0x0000000412037981 */ /* 0x010ea2000c1e9900 */
[----:B------:R-:W-:Y:S01]  /*01f0*/  BSSY.RECONVERGENT B0, `(.L_x_14) ;  /* 0x000000d000007945 */ /* 0x000fe20003800200 */
[----:B---3--:R-:W-:-:S04]  /*0200*/  FADD R14, R0, 0.0010000000474974513054 ;  /* 0x3a83126f000e7421 */ /* 0x008fc80000000000 */
[----:B------:R-:W0:Y:S08]  /*0210*/  MUFU.RCP R0, R14 ;  /* 0x0000000e00007308 */ /* 0x000e300000001000 */
[----:B--2---:R-:W2:Y:S01]  /*0220*/  FCHK P0, R3, R14 ;  /* 0x0000000e03007302 */ /* 0x004ea20000000000 */
[----:B0-----:R-:W-:-:S04]  /*0230*/  FFMA R15, -R14, R0, 1 ;  /* 0x3f8000000e0f7423 */ /* 0x001fc80000000100 */
[----:B------:R-:W-:-:S04]  /*0240*/  FFMA R0, R0, R15, R0 ;  /* 0x0000000f00007223 */ /* 0x000fc80000000000 */
[----:B------:R-:W-:-:S04]  /*0250*/  FFMA R15, R3, R0, RZ ;  /* 0x00000000030f7223 */ /* 0x000fc800000000ff */
[----:B------:R-:W-:-:S04]  /*0260*/  FFMA R2, -R14, R15, R3 ;  /* 0x0000000f0e027223 */ /* 0x000fc80000000103 */
[----:B------:R-:W-:Y:S01]  /*0270*/  FFMA R0, R0, R2, R15 ;  /* 0x0000000200007223 */ /* 0x000fe2000000000f */
[----:B--2---:R-:W-:Y:S06]  /*0280*/  @!P0 BRA `(.L_x_15) ;  /* 0x00000000000c8947 */ /* 0x004fec0003800000 */
[----:B------:R-:W-:Y:S02]  /*0290*/  MOV R0, R14 ;  /* 0x0000000e00007202 */ /* 0x000fe40000000f00 */
[----:B------:R-:W-:-:S07]  /*02a0*/  MOV R20, 0x2c0 ;  /* 0x000002c000147802 */ /* 0x000fce0000000f00 */
[----:B-1----:R-:W-:Y:S05]  /*02b0*/  CALL.REL.NOINC `($__internal_0_$__cuda_sm3x_div_rn_noftz_f32_slowpath) ;  /* 0x0000000800947944 */ /* 0x002fea0003c00000 */
.L_x_15:
[----:B------:R-:W-:Y:S05]  /*02c0*/  BSYNC.RECONVERGENT B0 ;  /* 0x0000000000007941 */ /* 0x000fea0003800200 */
.L_x_14:
[----:B------:R-:W-:-:S05]  /*02d0*/  IMAD.WIDE R16, R7, 0x4, R16 ;  /* 0x0000000407107825 */ /* 0x000fca00078e0210 */
[----:B------:R-:W2:Y:S01]  /*02e0*/  LDG.E.CONSTANT R2, desc[UR4][R16.64] ;  /* 0x0000000410027981 */ /* 0x000ea2000c1e9900 */
[----:B------:R-:W-:-:S05]  /*02f0*/  IMAD.WIDE R18, R7, 0x4, R18 ;  /* 0x0000000407127825 */ /* 0x000fca00078e0212 */
[----:B------:R-:W3:Y:S01]  /*0300*/  LDG.E.CONSTANT R3, desc[UR4][R18.64] ;  /* 0x0000000412037981 */ /* 0x000ee2000c1e9900 */
[----:B------:R-:W-:Y:S01]  /*0310*/  FMUL R0, R0, R0 ;  /* 0x0000000000007220 */ /* 0x000fe20000400000 */
[----:B-1----:R-:W-:Y:S01]  /*0320*/  IMAD.WIDE R14, R6, 0x4, R12 ;  /* 0x00000004060e7825 */ /* 0x002fe200078e020c */
[----:B------:R-:W-:Y:S03]  /*0330*/  BSSY.RECONVERGENT B0, `(.L_x_16) ;  /* 0x0000011000007945 */ /* 0x000fe60003800200 */
[----:B------:R-:W-:-:S04]  /*0340*/  FMUL R0, R0, R0 ;  /* 0x0000000000007220 */ /* 0x000fc80000400000 */
[----:B------:R-:W-:-:S05]  /*0350*/  FFMA R21, -R0, R0, 1 ;  /* 0x3f80000000157423 */ /* 0x000fca0000000100 */
[----:B------:R0:W-:Y:S01]  /*0360*/  STG.E desc[UR4][R14.64], R21 ;  /* 0x000000150e007986 */ /* 0x0001e2000c101904 */
[----:B--2---:R-:W-:-:S04]  /*0370*/  FADD R20, R2, 0.0010000000474974513054 ;  /* 0x3a83126f02147421 */ /* 0x004fc80000000000 */
[----:B------:R-:W1:Y:S08]  /*0380*/  MUFU.RCP R2, R20 ;  /* 0x0000001400027308 */ /* 0x000e700000001000 */
[----:B---3--:R-:W2:Y:S01]  /*0390*/  FCHK P0, R3, R20 ;  /* 0x0000001403007302 */ /* 0x008ea20000000000 */
[----:B-1----:R-:W-:-:S04]  /*03a0*/  FFMA R23, -R20, R2, 1 ;  /* 0x3f80000014177423 */ /* 0x002fc80000000102 */
[----:B------:R-:W-:-:S04]  /*03b0*/  FFMA R2, R2, R23, R2 ;  /* 0x0000001702027223 */ /* 0x000fc80000000002 */
[----:B------:R-:W-:-:S04]  /*03c0*/  FFMA R23, R3, R2, RZ ;  /* 0x0000000203177223 */ /* 0x000fc800000000ff */
[----:B------:R-:W-:-:S04]  /*03d0*/  FFMA R0, -R20, R23, R3 ;  /* 0x0000001714007223 */ /* 0x000fc80000000103 */
[----:B------:R-:W-:Y:S01]  /*03e0*/  FFMA R2, R2, R0, R23 ;  /* 0x0000000002027223 */ /* 0x000fe20000000017 */
[----:B0-2---:R-:W-:Y:S06]  /*03f0*/  @!P0 BRA `(.L_x_17) ;  /* 0x0000000000108947 */ /* 0x005fec0003800000 */
[----:B------:R-:W-:Y:S02]  /*0400*/  MOV R0, R20 ;  /* 0x0000001400007202 */ /* 0x000fe40000000f00 */
[----:B------:R-:W-:-:S07]  /*0410*/  MOV R20, 0x430 ;  /* 0x0000043000147802 */ /* 0x000fce0000000f00 */
[----:B------:R-:W-:Y:S05]  /*0420*/  CALL.REL.NOINC `($__internal_0_$__cuda_sm3x_div_rn_noftz_f32_slowpath) ;  /* 0x0000000800387944 */ /* 0x000fea0003c00000 */
[----:B------:R-:W-:-:S07]  /*0430*/  MOV R2, R0 ;  /* 0x0000000000027202 */ /* 0x000fce0000000f00 */
.L_x_17:
[----:B------:R-:W-:Y:S05]  /*0440*/  BSYNC.RECONVERGENT B0 ;  /* 0x0000000000007941 */ /* 0x000fea0003800200 */
.L_x_16:
[----:B------:R-:W-:-:S05]  /*0450*/  IMAD.WIDE R16, R7, 0x4, R16 ;  /* 0x0000000407107825 */ /* 0x000fca00078e0210 */
[----:B------:R-:W2:Y:S01]  /*0460*/  LDG.E.CONSTANT R0, desc[UR4][R16.64] ;  /* 0x0000000410007981 */ /* 0x000ea2000c1e9900 */
[----:B------:R-:W-:-:S05]  /*0470*/  IMAD.WIDE R18, R7, 0x4, R18 ;  /* 0x0000000407127825 */ /* 0x000fca00078e0212 */
[----:B------:R-:W3:Y:S01]  /*0480*/  LDG.E.CONSTANT R3, desc[UR4][R18.64] ;  /* 0x0000000412037981 */ /* 0x000ee2000c1e9900 */
[----:B------:R-:W-:Y:S01]  /*0490*/  FMUL R2, R2, R2 ;  /* 0x0000000202027220 */ /* 0x000fe20000400000 */
[----:B------:R-:W-:Y:S01]  /*04a0*/  IMAD.WIDE R14, R7, 0x4, R14 ;  /* 0x00000004070e7825 */ /* 0x000fe200078e020e */
        /* <DEDUP_REMOVED lines=13> */
[----:B------:R-:W-:-:S07]  /*0580*/  MOV R20, 0x5a0 ;  /* 0x000005a000147802 */ /* 0x000fce0000000f00 */
[----:B------:R-:W-:Y:S05]  /*0590*/  CALL.REL.NOINC `($__internal_0_$__cuda_sm3x_div_rn_noftz_f32_slowpath) ;  /* 0x0000000400dc7944 */ /* 0x000fea0003c00000 */
[----:B------:R-:W-:-:S07]  /*05a0*/  MOV R2, R0 ;  /* 0x0000000000027202 */ /* 0x000fce0000000f00 */
.L_x_19:
[----:B------:R-:W-:Y:S05]  /*05b0*/  BSYNC.RECONVERGENT B0 ;  /* 0x0000000000007941 */ /* 0x000fea0003800200 */
.L_x_18:
[----:B------:R-:W-:-:S06]  /*05c0*/  IMAD.WIDE R16, R7, 0x4, R16 ;  /* 0x0000000407107825 */ /* 0x000fcc00078e0210 */
        /* <DEDUP_REMOVED lines=21> */
.L_x_21:
[----:B------:R-:W-:Y:S05]  /*0720*/  BSYNC.RECONVERGENT B0 ;  /* 0x0000000000007941 */ /* 0x000fea0003800200 */
.L_x_20:
[----:B------:R-:W-:Y:S01]  /*0730*/  FMUL R0, R0, R0 ;  /* 0x0000000000007220 */ /* 0x000fe20000400000 */
[----:B------:R-:W-:Y:S01]  /*0740*/  IMAD.WIDE R14, R7, 0x4, R14 ;  /* 0x00000004070e7825 */ /* 0x000fe200078e020e */
[----:B------:R-:W-:-:S03]  /*0750*/  IADD3 R4, PT, PT, R4, 0x4, RZ ;  /* 0x0000000404047810 */ /* 0x000fc60007ffe0ff */
[----:B------:R-:W-:Y:S01]  /*0760*/  FMUL R0, R0, R0 ;  /* 0x0000000000007220 */ /* 0x000fe20000400000 */
[----:B------:R-:W-:Y:S02]  /*0770*/  LEA R6, R7, R6, 0x2 ;  /* 0x0000000607067211 */ /* 0x000fe400078e10ff */
[----:B------:R-:W-:Y:S01]  /*0780*/  ISETP.NE.AND P0, PT, R4, RZ, PT ;  /* 0x000000ff0400720c */ /* 0x000fe20003f05270 */
[----:B------:R-:W-:-:S05]  /*0790*/  FFMA R3, -R0, R0, 1 ;  /* 0x3f80000000037423 */ /* 0x000fca0000000100 */
[----:B------:R4:W-:Y:S07]  /*07a0*/  STG.E desc[UR4][R14.64], R3 ;  /* 0x000000030e007986 */ /* 0x0009ee000c101904 */
[----:B------:R-:W-:Y:S05]  /*07b0*/  @P0 BRA `(.L_x_22) ;  /* 0xfffffff8007c0947 */ /* 0x000fea000383ffff */
.L_x_13:
[----:B------:R-:W-:-:S13]  /*07c0*/  ISETP.NE.AND P0, PT, R5, RZ, PT ;  /* 0x000000ff0500720c */ /* 0x000fda0003f05270 */
[----:B0-----:R-:W-:Y:S05]  /*07d0*/  @!P0 EXIT ;  /* 0x000000000000894d */ /* 0x001fea0003800000 */
[----:B------:R-:W-:-:S13]  /*07e0*/  ISETP.NE.AND P0, PT, R5, 0x1, PT ;  /* 0x000000010500780c */ /* 0x000fda0003f05270 */
[----:B------:R-:W-:Y:S05]  /*07f0*/  @!P0 BRA `(.L_x_23) ;  /* 0x0000000000c88947 */ /* 0x000fea0003800000 */
[----:B------:R-:W0:Y:S08]  /*0800*/  LDC.64 R4, c[0x0][0x398] ;  /* 0x0000e600ff047b82 */ /* 0x000e300000000a00 */
[----:B------:R-:W1:Y:S01]  /*0810*/  LDC.64 R8, c[0x0][0x390] ;  /* 0x0000e400ff087b82 */ /* 0x000e620000000a00 */
[----:B0-----:R-:W-:-:S05]  /*0820*/  IMAD.WIDE R4, R6, 0x4, R4 ;  /* 0x0000000406047825 */ /* 0x001fca00078e0204 */
[----:B------:R-:W2:Y:S01]  /*0830*/  LDG.E.CONSTANT R0, desc[UR4][R4.64] ;  /* 0x0000000404007981 */ /* 0x000ea2000c1e9900 */
[----:B-1----:R-:W-:-:S05]  /*0840*/  IMAD.WIDE R8, R6, 0x4, R8 ;  /* 0x0000000406087825 */ /* 0x002fca00078e0208 */
[----:B----4-:R-:W3:Y:S01]  /*0850*/  LDG.E.CONSTANT R3, desc[UR4][R8.64] ;  /* 0x0000000408037981 */ /* 0x010ee2000c1e9900 */
[----:B------:R-:W-:Y:S01]  /*0860*/  BSSY.RECONVERGENT B0, `(.L_x_24) ;  /* 0x000000d000007945 */ /* 0x000fe20003800200 */
[----:B--2---:R-:W-:-:S04]  /*0870*/  FADD R10, R0, 0.0010000000474974513054 ;  /* 0x3a83126f000a7421 */ /* 0x004fc80000000000 */
[----:B------:R-:W0:Y:S08]  /*0880*/  MUFU.RCP R0, R10 ;  /* 0x0000000a00007308 */ /* 0x000e300000001000 */
[----:B---3--:R-:W1:Y:S01]  /*0890*/  FCHK P0, R3, R10 ;  /* 0x0000000a03007302 */ /* 0x008e620000000000 */
[----:B0-----:R-:W-:-:S04]  /*08a0*/  FFMA R11, -R10, R0, 1 ;  /* 0x3f8000000a0b7423 */ /* 0x001fc80000000100 */
[----:B------:R-:W-:-:S04]  /*08b0*/  FFMA R0, R0, R11, R0 ;  /* 0x0000000b00007223 */ /* 0x000fc80000000000 */
[----:B------:R-:W-:-:S04]  /*08c0*/  FFMA R11, R3, R0, RZ ;  /* 0x00000000030b7223 */ /* 0x000fc800000000ff */
[----:B------:R-:W-:-:S04]  /*08d0*/  FFMA R2, -R10, R11, R3 ;  /* 0x0000000b0a027223 */ /* 0x000fc80000000103 */
[----:B------:R-:W-:Y:S01]  /*08e0*/  FFMA R0, R0, R2, R11 ;  /* 0x0000000200007223 */ /* 0x000fe2000000000b */
[----:B-1----:R-:W-:Y:S06]  /*08f0*/  @!P0 BRA `(.L_x_25) ;  /* 0x00000000000c8947 */ /* 0x002fec0003800000 */
[----:B------:R-:W-:Y:S02]  /*0900*/  MOV R0, R10 ;  /* 0x0000000a00007202 */ /* 0x000fe40000000f00 */
[----:B------:R-:W-:-:S07]  /*0910*/  MOV R20, 0x930 ;  /* 0x0000093000147802 */ /* 0x000fce0000000f00 */
[----:B------:R-:W-:Y:S05]  /*0920*/  CALL.REL.NOINC `($__internal_0_$__cuda_sm3x_div_rn_noftz_f32_slowpath) ;  /* 0x0000000000f87944 */ /* 0x000fea0003c00000 */
.L_x_25:
[----:B------:R-:W-:Y:S05]  /*0930*/  BSYNC.RECONVERGENT B0 ;  /* 0x0000000000007941 */ /* 0x000fea0003800200 */
.L_x_24:
[C---:B------:R-:W-:Y:S02]  /*0940*/  IMAD.WIDE R10, R7.reuse, 0x4, R4 ;  /* 0x00000004070a7825 */ /* 0x040fe400078e0204 */
[----:B------:R-:W0:Y:S04]  /*0950*/  LDC.64 R4, c[0x0][0x3a0] ;  /* 0x0000e800ff047b82 */ /* 0x000e280000000a00 */
[----:B------:R-:W2:Y:S01]  /*0960*/  LDG.E.CONSTANT R10, desc[UR4][R10.64] ;  /* 0x000000040a0a7981 */ /* 0x000ea2000c1e9900 */
[----:B------:R-:W-:-:S05]  /*0970*/  IMAD.WIDE R8, R7, 0x4, R8 ;  /* 0x0000000407087825 */ /* 0x000fca00078e0208 */
[----:B------:R-:W3:Y:S01]  /*0980*/  LDG.E.CONSTANT R3, desc[UR4][R8.64] ;  /* 0x0000000408037981 */ /* 0x000ee2000c1e9900 */
[----:B------:R-:W-:Y:S01]  /*0990*/  FMUL R0, R0, R0 ;  /* 0x0000000000007220 */ /* 0x000fe20000400000 */
[----:B------:R-:W-:Y:S03]  /*09a0*/  BSSY.RECONVERGENT B0, `(.L_x_26) ;  /* 0x0000011000007945 */ /* 0x000fe60003800200 */
[----:B------:R-:W-:-:S04]  /*09b0*/  FMUL R0, R0, R0 ;  /* 0x0000000000007220 */ /* 0x000fc80000400000 */
[----:B------:R-:W-:Y:S01]  /*09c0*/  FFMA R13, -R0, R0, 1 ;  /* 0x3f800000000d7423 */ /* 0x000fe20000000100 */
[----:B0-----:R-:W-:-:S05]  /*09d0*/  IMAD.WIDE R4, R6, 0x4, R4 ;  /* 0x0000000406047825 */ /* 0x001fca00078e0204 */
        /* <DEDUP_REMOVED lines=13> */
.L_x_27:
[----:B------:R-:W-:Y:S05]  /*0ab0*/  BSYNC.RECONVERGENT B0 ;  /* 0x0000000000007941 */ /* 0x000fea0003800200 */
.L_x_26:
[----:B------:R-:W-:Y:S01]  /*0ac0*/  FMUL R0, R0, R0 ;  /* 0x0000000000007220 */ /* 0x000fe20000400000 */
[C---:B------:R-:W-:Y:S01]  /*0ad0*/  IMAD.WIDE R4, R7.reuse, 0x4, R4 ;  /* 0x0000000407047825 */ /* 0x040fe200078e0204 */
[----:B------:R-:W-:-:S03]  /*0ae0*/  LEA R6, R7, R6, 0x1 ;  /* 0x0000000607067211 */ /* 0x000fc600078e08ff */
[----:B------:R-:W-:-:S04]  /*0af0*/  FMUL R0, R0, R0 ;  /* 0x0000000000007220 */ /* 0x000fc80000400000 */
[----:B------:R-:W-:-:S05]  /*0b00*/  FFMA R3, -R0, R0, 1 ;  /* 0x3f80000000037423 */ /* 0x000fca0000000100 */
[----:B------:R0:W-:Y:S02]  /*0b10*/  STG.E desc[UR4][R4.64], R3 ;  /* 0x0000000304007986 */ /* 0x0001e4000c101904 */
.L_x_23:
[----:B------:R-:W1:Y:S02]  /*0b20*/  LDC R0, c[0x0][0x388] ;  /* 0x0000e200ff007b82 */ /* 0x000e640000000800 */
[----:B-1----:R-:W-:-:S04]  /*0b30*/  LOP3.LUT R0, R0, 0x1, RZ, 0xc0, !PT ;  /* 0x0000000100007812 */ /* 0x002fc800078ec0ff */
[----:B------:R-:W-:-:S13]  /*0b40*/  ISETP.NE.U32.AND P0, PT, R0, 0x1, PT ;  /* 0x000000010000780c */ /* 0x000fda0003f05070 */
[----:B------:R-:W-:Y:S05]  /*0b50*/  @P0 EXIT ;  /* 0x000000000000094d */ /* 0x000fea0003800000 */
[----:B0-----:R-:W0:Y:S08]  /*0b60*/  LDC.64 R4, c[0x0][0x398] ;  /* 0x0000e600ff047b82 */ /* 0x001e300000000a00 */
[----:B----4-:R-:W1:Y:S01]  /*0b70*/  LDC.64 R2, c[0x0][0x390] ;  /* 0x0000e400ff027b82 */ /* 0x010e620000000a00 */
[----:B0-----:R-:W-:-:S06]  /*0b80*/  IMAD.WIDE R4, R6, 0x4, R4 ;  /* 0x0000000406047825 */ /* 0x001fcc00078e0204 */
[----:B------:R-:W2:Y:S01]  /*0b90*/  LDG.E.CONSTANT R4, desc[UR4][R4.64] ;  /* 0x0000000404047981 */ /* 0x000ea2000c1e9900 */
[----:B-1----:R-:W-:-:S06]  /*0ba0*/  IMAD.WIDE R2, R6, 0x4, R2 ;  /* 0x0000000406027825 */ /* 0x002fcc00078e0202 */
[----:B------:R-:W3:Y:S01]  /*0bb0*/  LDG.E.CONSTANT R3, desc[UR4][R2.64] ;  /* 0x0000000402037981 */ /* 0x000ee2000c1e9900 */
        /* <DEDUP_REMOVED lines=13> */
.L_x_29:
[----:B------:R-:W-:Y:S05]  /*0c90*/  BSYNC.RECONVERGENT B0 ;  /* 0x0000000000007941 */ /* 0x000fea0003800200 */
.L_x_28:
[----:B------:R-:W0:Y:S01]  /*0ca0*/  LDC.64 R2, c[0x0][0x3a0] ;  /* 0x0000e800ff027b82 */ /* 0x000e220000000a00 */
[----:B------:R-:W-:-:S04]  /*0cb0*/  FMUL R0, R0, R0 ;  /* 0x0000000000007220 */ /* 0x000fc80000400000 */
[----:B------:R-:W-:Y:S01]  /*0cc0*/  FMUL R0, R0, R0 ;  /* 0x0000000000007220 */ /* 0x000fe20000400000 */
[----:B0-----:R-:W-:-:S04]  /*0cd0*/  IMAD.WIDE R6, R6, 0x4, R2 ;  /* 0x0000000406067825 */ /* 0x001fc800078e0202 */
[----:B------:R-:W-:-:S05]  /*0ce0*/  FFMA R3, -R0, R0, 1 ;  /* 0x3f80000000037423 */ /* 0x000fca0000000100 */
[----:B------:R-:W-:Y:S01]  /*0cf0*/  STG.E desc[UR4][R6.64], R3 ;  /* 0x0000000306007986 */ /* 0x000fe2000c101904 */
[----:B------:R-:W-:Y:S05]  /*0d00*/  EXIT ;  /* 0x000000000000794d */ /* 0x000fea0003800000 */
        .weak           $__internal_0_$__cuda_sm3x_div_rn_noftz_f32_slowpath
        .type           $__internal_0_$__cuda_sm3x_div_rn_noftz_f32_slowpath,@function
        .size           $__internal_0_$__cuda_sm3x_div_rn_noftz_f32_slowpath,(.L_x_42 - $__internal_0_$__cuda_sm3x_div_rn_noftz_f32_slowpath)
$__internal_0_$__cuda_sm3x_div_rn_noftz_f32_slowpath:
[----:B------:R-:W-:Y:S01]  /*0d10*/  SHF.R.U32.HI R2, RZ, 0x17, R0 ;  /* 0x00000017ff027819 */ /* 0x000fe20000011600 */
[----:B------:R-:W-:Y:S01]  /*0d20*/  BSSY.RECONVERGENT B1, `(.L_x_30) ;  /* 0x0000063000017945 */ /* 0x000fe20003800200 */
[----:B------:R-:W-:Y:S02]  /*0d30*/  SHF.R.U32.HI R22, RZ, 0x17, R3 ;  /* 0x00000017ff167819 */ /* 0x000fe40000011603 */
[----:B------:R-:W-:Y:S02]  /*0d40*/  LOP3.LUT R2, R2, 0xff, RZ, 0xc0, !PT ;  /* 0x000000ff02027812 */ /* 0x000fe400078ec0ff */
[----:B------:R-:W-:Y:S02]  /*0d50*/  LOP3.LUT R22, R22, 0xff, RZ, 0xc0, !PT ;  /* 0x000000ff16167812 */ /* 0x000fe400078ec0ff */
[----:B------:R-:W-:Y:S02]  /*0d60*/  IADD3 R23, PT, PT, R2, -0x1, RZ ;  /* 0xffffffff02177810 */ /* 0x000fe40007ffe0ff */
[----:B------:R-:W-:-:S02]  /*0d70*/  IADD3 R21, PT, PT, R22, -0x1, RZ ;  /* 0xffffffff16157810 */ /* 0x000fc40007ffe0ff */
[----:B------:R-:W-:-:S04]  /*0d80*/  ISETP.GT.U32.AND P0, PT, R23, 0xfd, PT ;  /* 0x000000fd1700780c */ /* 0x000fc80003f04070 */
[----:B------:R-:W-:-:S13]  /*0d90*/  ISETP.GT.U32.OR P0, PT, R21, 0xfd, P0 ;  /* 0x000000fd1500780c */ /* 0x000fda0000704470 */
[----:B------:R-:W-:Y:S01]  /*0da0*/  @!P0 MOV R21, RZ ;  /* 0x000000ff00158202 */ /* 0x000fe20000000f00 */
[----:B------:R-:W-:Y:S06]  /*0db0*/  @!P0 BRA `(.L_x_31) ;  /* 0x0000000000608947 */ /* 0x000fec0003800000 */
[----:B------:R-:W-:Y:S02]  /*0dc0*/  FSETP.GTU.FTZ.AND P0, PT, |R3|, +INF , PT ;  /* 0x7f8000000300780b */ /* 0x000fe40003f1c200 */
[----:B------:R-:W-:-:S04]  /*0dd0*/  FSETP.GTU.FTZ.AND P1, PT, |R0|, +INF , PT ;  /* 0x7f8000000000780b */ /* 0x000fc80003f3c200 */
[----:B------:R-:W-:-:S13]  /*0de0*/  PLOP3.LUT P0, PT, P0, P1, PT, 0xf8, 0x8f ;  /* 0x00000000008f781c */ /* 0x000fda0000703f70 */
[----:B------:R-:W-:Y:S05]  /*0df0*/  @P0 BRA `(.L_x_32) ;  /* 0x0000000400500947 */ /* 0x000fea0003800000 */
[----:B------:R-:W-:-:S13]  /*0e00*/  LOP3.LUT P0, RZ, R0, 0x7fffffff, R3, 0xc8, !PT ;  /* 0x7fffffff00ff7812 */ /* 0x000fda000780c803 */
[----:B------:R-:W-:Y:S05]  /*0e10*/  @!P0 BRA `(.L_x_33) ;  /* 0x0000000400408947 */ /* 0x000fea0003800000 */
[C---:B------:R-:W-:Y:S02]  /*0e20*/  FSETP.NEU.FTZ.AND P2, PT, |R3|.reuse, +INF , PT ;  /* 0x7f8000000300780b */ /* 0x040fe40003f5d200 */
[----:B------:R-:W-:Y:S02]  /*0e30*/  FSETP.NEU.FTZ.AND P1, PT, |R0|, +INF , PT ;  /* 0x7f8000000000780b */ /* 0x000fe40003f3d200 */
[----:B------:R-:W-:-:S11]  /*0e40*/  FSETP.NEU.FTZ.AND P0, PT, |R3|, +INF , PT ;  /* 0x7f8000000300780b */ /* 0x000fd60003f1d200 */
[----:B------:R-:W-:Y:S05]  /*0e50*/  @!P1 BRA !P2, `(.L_x_33) ;  /* 0x0000000400309947 */ /* 0x000fea0005000000 */
[----:B------:R-:W-:-:S04]  /*0e60*/  LOP3.LUT P2, RZ, R3, 0x7fffffff, RZ, 0xc0, !PT ;  /* 0x7fffffff03ff7812 */ /* 0x000fc8000784c0ff */
[----:B------:R-:W-:-:S13]  /*0e70*/  PLOP3.LUT P1, PT, P1, P2, PT, 0x2f, 0xf2 ;  /* 0x0000000000f2781c */ /* 0x000fda0000f24577 */
[----:B------:R-:W-:Y:S05]  /*0e80*/  @P1 BRA `(.L_x_34) ;  /* 0x00000004001c1947 */ /* 0x000fea0003800000 */
[----:B------:R-:W-:-:S04]  /*0e90*/  LOP3.LUT P1, RZ, R0, 0x7fffffff, RZ, 0xc0, !PT ;  /* 0x7fffffff00ff7812 */ /* 0x000fc8000782c0ff */
[----:B------:R-:W-:-:S13]  /*0ea0*/  PLOP3.LUT P0, PT, P0, P1, PT, 0x2f, 0xf2 ;  /* 0x0000000000f2781c */ /* 0x000fda0000702577 */
[----:B------:R-:W-:Y:S05]  /*0eb0*/  @P0 BRA `(.L_x_35) ;  /* 0x0000000400040947 */ /* 0x000fea0003800000 */
[----:B------:R-:W-:Y:S02]  /*0ec0*/  IADD3 R21, PT, PT, R22, -0x1, RZ ;  /* 0xffffffff16157810 */ /* 0x000fe40007ffe0ff */
[----:B------:R-:W-:Y:S02]  /*0ed0*/  ISETP.GE.AND P1, PT, R23, RZ, PT ;  /* 0x000000ff1700720c */ /* 0x000fe40003f26270 */
[----:B------:R-:W-:-:S11]  /*0ee0*/  ISETP.GE.AND P0, PT, R21, RZ, PT ;  /* 0x000000ff1500720c */ /* 0x000fd60003f06270 */
[----:B------:R-:W-:Y:S02]  /*0ef0*/  @!P1 FFMA R0, R0, 1.84467440737095516160e+19, RZ ;  /* 0x5f80000000009823 */ /* 0x000fe400000000ff */
[----:B------:R-:W-:Y:S01]  /*0f00*/  @P0 MOV R21, RZ ;  /* 0x000000ff00150202 */ /* 0x000fe20000000f00 */
[----:B------:R-:W-:Y:S01]  /*0f10*/  @!P0 FFMA R3, R3, 1.84467440737095516160e+19, RZ ;  /* 0x5f80000003038823 */ /* 0x000fe200000000ff */
[----:B------:R-:W-:-:S04]  /*0f20*/  @!P0 MOV R21, 0xffffffc0 ;  /* 0xffffffc000158802 */ /* 0x000fc80000000f00 */
[----:B------:R-:W-:-:S07]  /*0f30*/  @!P1 IADD3 R21, PT, PT, R21, 0x40, RZ ;  /* 0x0000004015159810 */ /* 0x000fce0007ffe0ff */
.L_x_31:
[----:B------:R-:W-:Y:S01]  /*0f40*/  LEA R23, R2, 0xc0800000, 0x17 ;  /* 0xc080000002177811 */ /* 0x000fe200078eb8ff */
[----:B------:R-:W-:Y:S01]  /*0f50*/  BSSY.RECONVERGENT B2, `(.L_x_36) ;  /* 0x0000036000027945 */ /* 0x000fe20003800200 */
[----:B------:R-:W-:Y:S02]  /*0f60*/  IADD3 R22, PT, PT, R22, -0x7f, RZ ;  /* 0xffffff8116167810 */ /* 0x000fe40007ffe0ff */
[----:B------:R-:W-:-:S03]  /*0f70*/  IADD3 R26, PT, PT, -R23, R0, RZ ;  /* 0x00000000171a7210 */ /* 0x000fc60007ffe1ff */
[----:B------:R-:W-:Y:S01]  /*0f80*/  IMAD R0, R22, -0x800000, R3 ;  /* 0xff80000016007824 */ /* 0x000fe200078e0203 */
[----:B------:R-:W0:Y:S01]  /*0f90*/  MUFU.RCP R24, R26 ;  /* 0x0000001a00187308 */ /* 0x000e220000001000 */
[----:B------:R-:W-:Y:S01]  /*0fa0*/  FADD.FTZ R23, -R26, -RZ ;  /* 0x800000ff1a177221 */ /* 0x000fe20000010100 */
[----:B------:R-:W-:-:S04]  /*0fb0*/  IADD3 R22, PT, PT, R22, 0x7f, -R2 ;  /* 0x0000007f16167810 */ /* 0x000fc80007ffe802 */
[----:B------:R-:W-:Y:S01]  /*0fc0*/  IADD3 R21, PT, PT, R22, R21, RZ ;  /* 0x0000001516157210 */ /* 0x000fe20007ffe0ff */
[----:B0-----:R-:W-:-:S04]  /*0fd0*/  FFMA R25, R24, R23, 1 ;  /* 0x3f80000018197423 */ /* 0x001fc80000000017 */
[----:B------:R-:W-:-:S04]  /*0fe0*/  FFMA R25, R24, R25, R24 ;  /* 0x0000001918197223 */ /* 0x000fc80000000018 */
[----:B------:R-:W-:-:S04]  /*0ff0*/  FFMA R24, R0, R25, RZ ;  /* 0x0000001900187223 */ /* 0x000fc800000000ff */
[----:B------:R-:W-:-:S04]  /*1000*/  FFMA R3, R23, R24, R0 ;  /* 0x0000001817037223 */ /* 0x000fc80000000000 */
[----:B------:R-:W-:-:S04]  /*1010*/  FFMA R24, R25, R3, R24 ;  /* 0x0000000319187223 */ /* 0x000fc80000000018 */
[----:B------:R-:W-:-:S04]  /*1020*/  FFMA R23, R23, R24, R0 ;  /* 0x0000001817177223 */ /* 0x000fc80000000000 */
[----:B------:R-:W-:-:S05]  /*1030*/  FFMA R0, R25, R23, R24 ;  /* 0x0000001719007223 */ /* 0x000fca0000000018 */
[----:B------:R-:W-:-:S04]  /*1040*/  SHF.R.U32.HI R2, RZ, 0x17, R0 ;  /* 0x00000017ff027819 */ /* 0x000fc80000011600 */
[----:B------:R-:W-:-:S04]  /*1050*/  LOP3.LUT R2, R2, 0xff, RZ, 0xc0, !PT ;  /* 0x000000ff02027812 */ /* 0x000fc800078ec0ff */
[----:B------:R-:W-:-:S04]  /*1060*/  IADD3 R2, PT, PT, R2, R21, RZ ;  /* 0x0000001502027210 */ /* 0x000fc80007ffe0ff */
[----:B------:R-:W-:-:S04]  /*1070*/  IADD3 R3, PT, PT, R2, -0x1, RZ ;  /* 0xffffffff02037810 */ /* 0x000fc80007ffe0ff */
[----:B------:R-:W-:-:S13]  /*1080*/  ISETP.GE.U32.AND P0, PT, R3, 0xfe, PT ;  /* 0x000000fe0300780c */ /* 0x000fda0003f06070 */
[----:B------:R-:W-:Y:S05]  /*1090*/  @!P0 BRA `(.L_x_37) ;  /* 0x0000000000808947 */ /* 0x000fea0003800000 */
[----:B------:R-:W-:-:S13]  /*10a0*/  ISETP.GT.AND P0, PT, R2, 0xfe, PT ;  /* 0x000000fe0200780c */ /* 0x000fda0003f04270 */
[----:B------:R-:W-:Y:S05]  /*10b0*/  @P0 BRA `(.L_x_38) ;  /* 0x00000000006c0947 */ /* 0x000fea0003800000 */
[----:B------:R-:W-:-:S13]  /*10c0*/  ISETP.GE.AND P0, PT, R2, 0x1, PT ;  /* 0x000000010200780c */ /* 0x000fda0003f06270 */
[----:B------:R-:W-:Y:S05]  /*10d0*/  @P0 BRA `(.L_x_39) ;  /* 0x0000000000740947 */ /* 0x000fea0003800000 */
[----:B------:R-:W-:Y:S02]  /*10e0*/  ISETP.GE.AND P0, PT, R2, -0x18, PT ;  /* 0xffffffe80200780c */ /* 0x000fe40003f06270 */
[----:B------:R-:W-:-:S11]  /*10f0*/  LOP3.LUT R0, R0, 0x80000000, RZ, 0xc0, !PT ;  /* 0x8000000000007812 */ /* 0x000fd600078ec0ff */
[----:B------:R-:W-:Y:S05]  /*1100*/  @!P0 BRA `(.L_x_39) ;  /* 0x0000000000688947 */ /* 0x000fea0003800000 */
[CCC-:B------:R-:W-:Y:S01]  /*1110*/  FFMA.RZ R3, R25.reuse, R23.reuse, R24.reuse ;  /* 0x0000001719037223 */ /* 0x1c0fe2000000c018 */
[C---:B------:R-:W-:Y:S01]  /*1120*/  IADD3 R22, PT, PT, R2.reuse, 0x20, RZ ;  /* 0x0000002002167810 */ /* 0x040fe20007ffe0ff */
[CCC-:B------:R-:W-:Y:S01]  /*1130*/  FFMA.RP R21, R25.reuse, R23.reuse, R24.reuse ;  /* 0x0000001719157223 */ /* 0x1c0fe20000008018 */
[----:B------:R-:W-:Y:S01]  /*1140*/  FFMA.RM R24, R25, R23, R24 ;  /* 0x0000001719187223 */ /* 0x000fe20000004018 */
[C---:B------:R-:W-:Y:S02]  /*1150*/  ISETP.NE.AND P2, PT, R2.reuse, RZ, PT ;  /* 0x000000ff0200720c */ /* 0x040fe40003f45270 */
[----:B------:R-:W-:Y:S02]  /*1160*/  LOP3.LUT R3, R3, 0x7fffff, RZ, 0xc0, !PT ;  /* 0x007fffff03037812 */ /* 0x000fe400078ec0ff */
[----:B------:R-:W-:Y:S02]  /*1170*/  ISETP.NE.AND P1, PT, R2, RZ, PT ;  /* 0x000000ff0200720c */ /* 0x000fe40003f25270 */
[----:B------:R-:W-:-:S02]  /*1180*/  LOP3.LUT R3, R3, 0x800000, RZ, 0xfc, !PT ;  /* 0x0080000003037812 */ /* 0x000fc400078efcff */
[----:B------:R-:W-:Y:S02]  /*1190*/  IADD3 R2, PT, PT, -R2, RZ, RZ ;  /* 0x000000ff02027210 */ /* 0x000fe40007ffe1ff */
[----:B------:R-:W-:Y:S02]  /*11a0*/  SHF.L.U32 R22, R3, R22, RZ ;  /* 0x0000001603167219 */ /* 0x000fe400000006ff */
[----:B------:R-:W-:Y:S02]  /*11b0*/  FSETP.NEU.FTZ.AND P0, PT, R21, R24, PT ;  /* 0x000000181500720b */ /* 0x000fe40003f1d000 */
[----:B------:R-:W-:Y:S02]  /*11c0*/  SEL R2, R2, RZ, P2 ;  /* 0x000000ff02027207 */ /* 0x000fe40001000000 */
[----:B------:R-:W-:Y:S02]  /*11d0*/  ISETP.NE.AND P1, PT, R22, RZ, P1 ;  /* 0x000000ff1600720c */ /* 0x000fe40000f25270 */
[----:B------:R-:W-:-:S02]  /*11e0*/  SHF.R.U32.HI R21, RZ, R2, R3 ;  /* 0x00000002ff157219 */ /* 0x000fc40000011603 */
[----:B------:R-:W-:Y:S02]  /*11f0*/  PLOP3.LUT P0, PT, P0, P1, PT, 0xf8, 0x8f ;  /* 0x00000000008f781c */ /* 0x000fe40000703f70 */
[----:B------:R-:W-:Y:S02]  /*1200*/  SHF.R.U32.HI R3, RZ, 0x1, R21 ;  /* 0x00000001ff037819 */ /* 0x000fe40000011615 */
[----:B------:R-:W-:-:S04]  /*1210*/  SEL R2, RZ, 0x1, !P0 ;  /* 0x00000001ff027807 */ /* 0x000fc80004000000 */
[----:B------:R-:W-:-:S04]  /*1220*/  LOP3.LUT R2, R2, 0x1, R3, 0xf8, !PT ;  /* 0x0000000102027812 */ /* 0x000fc800078ef803 */
[----:B------:R-:W-:-:S04]  /*1230*/  LOP3.LUT R2, R2, R21, RZ, 0xc0, !PT ;  /* 0x0000001502027212 */ /* 0x000fc800078ec0ff */
[----:B------:R-:W-:-:S04]  /*1240*/  IADD3 R3, PT, PT, R3, R2, RZ ;  /* 0x0000000203037210 */ /* 0x000fc80007ffe0ff */
[----:B------:R-:W-:Y:S01]  /*1250*/  LOP3.LUT R0, R3, R0, RZ, 0xfc, !PT ;  /* 0x0000000003007212 */ /* 0x000fe200078efcff */
[----:B------:R-:W-:Y:S06]  /*1260*/  BRA `(.L_x_39) ;  /* 0x0000000000107947 */ /* 0x000fec0003800000 */
.L_x_38:
[----:B------:R-:W-:-:S04]  /*1270*/  LOP3.LUT R0, R0, 0x80000000, RZ, 0xc0, !PT ;  /* 0x8000000000007812 */ /* 0x000fc800078ec0ff */
[----:B------:R-:W-:Y:S01]  /*1280*/  LOP3.LUT R0, R0, 0x7f800000, RZ, 0xfc, !PT ;  /* 0x7f80000000007812 */ /* 0x000fe200078efcff */
[----:B------:R-:W-:Y:S06]  /*1290*/  BRA `(.L_x_39) ;  /* 0x0000000000047947 */ /* 0x000fec0003800000 */
.L_x_37:
[----:B------:R-:W-:-:S07]  /*12a0*/  LEA R0, R21, R0, 0x17 ;  /* 0x0000000015007211 */ /* 0x000fce00078eb8ff */
.L_x_39:
[----:B------:R-:W-:Y:S05]  /*12b0*/  BSYNC.RECONVERGENT B2 ;  /* 0x0000000000027941 */ /* 0x000fea0003800200 */
.L_x_36:
[----:B------:R-:W-:Y:S05]  /*12c0*/  BRA `(.L_x_40) ;  /* 0x0000000000207947 */ /* 0x000fea0003800000 */
.L_x_35:
[----:B------:R-:W-:-:S04]  /*12d0*/  LOP3.LUT R0, R0, 0x80000000, R3, 0x48, !PT ;  /* 0x8000000000007812 */ /* 0x000fc800078e4803 */
[----:B------:R-:W-:Y:S01]  /*12e0*/  LOP3.LUT R0, R0, 0x7f800000, RZ, 0xfc, !PT ;  /* 0x7f80000000007812 */ /* 0x000fe200078efcff */
[----:B------:R-:W-:Y:S06]  /*12f0*/  BRA `(.L_x_40) ;  /* 0x0000000000147947 */ /* 0x000fec0003800000 */
.L_x_34:
[----:B------:R-:W-:Y:S01]  /*1300*/  LOP3.LUT R0, R0, 0x80000000, R3, 0x48, !PT ;  /* 0x8000000000007812 */ /* 0x000fe200078e4803 */
[----:B------:R-:W-:Y:S06]  /*1310*/  BRA `(.L_x_40) ;  /* 0x00000000000c7947 */ /* 0x000fec0003800000 */
.L_x_33:
[----:B------:R-:W0:Y:S01]  /*1320*/  MUFU.RSQ R0, -QNAN ;  /* 0xffc0000000007908 */ /* 0x000e220000001400 */
[----:B------:R-:W-:Y:S05]  /*1330*/  BRA `(.L_x_40) ;  /* 0x0000000000047947 */ /* 0x000fea0003800000 */
.L_x_32:
[----:B------:R-:W-:-:S07]  /*1340*/  FADD.FTZ R0, R3, R0 ;  /* 0x0000000003007221 */ /* 0x000fce0000010000 */
.L_x_40:
[----:B------:R-:W-:Y:S05]  /*1350*/  BSYNC.RECONVERGENT B1 ;  /* 0x0000000000017941 */ /* 0x000fea0003800200 */
.L_x_30:
[----:B------:R-:W-:-:S04]  /*1360*/  HFMA2 R21, -RZ, RZ, 0, 0 ;  /* 0x00000000ff157431 */ /* 0x000fc800000001ff */
[----:B0-----:R-:W-:Y:S05]  /*1370*/  RET.REL.NODEC R20 `(SemblanceDiv) ;  /* 0xffffffec14207950 */ /* 0x001fea0003c3ffff */
.L_x_41:
        /* <DEDUP_REMOVED lines=16> */
.L_x_42:


//--------------------- .nv.shared.reserved.0     --------------------------
	.section	.nv.shared.reserved.0,"aw",@nobits
	.weak		__nv_reservedSMEM_offset_0_alias
	.size		__nv_reservedSMEM_offset_0_alias, 0, 64
	.other		__nv_reservedSMEM_offset_0_alias,@"STO_CUDA_RESERVED_SHARED STV_DEFAULT"
__nv_reservedSMEM_offset_0_alias:
	.zero		0
	.zero		64


//--------------------- .nv.constant0.Semblance   --------------------------
	.section	.nv.constant0.Semblance,"a",@progbits
	.sectionflags	@""
	.align	4
.nv.constant0.Semblance:
	.zero		936


//--------------------- .nv.constant0.SemblanceMax --------------------------
	.section	.nv.constant0.SemblanceMax,"a",@progbits
	.sectionflags	@""
	.align	4
.nv.constant0.SemblanceMax:
	.zero		936


//--------------------- .nv.constant0.SemblanceDiv --------------------------
	.section	.nv.constant0.SemblanceDiv,"a",@progbits
	.sectionflags	@""
	.align	4
.nv.constant0.SemblanceDiv:
	.zero		936


//--------------------- SYMBOLS --------------------------

	.type		.nv.reservedSmem.offset0,@object
	.size		.nv.reservedSmem.offset0,0x4
